def matmul_kernel(
    a_ptr,
    b_ptr,
    c_ptr,
    M,
    N,
    K,
    stride_am,
    stride_ak,
    stride_bk,
    stride_bn,
    stride_cm,
    stride_cn,
    BLOCK_M: tl.constexpr,
    BLOCK_N: tl.constexpr,
    BLOCK_K: tl.constexpr,
    GROUP_M: tl.constexpr,
):
    pid = tl.program_id(axis=0)
    num_pid_m = tl.cdiv(M, BLOCK_M)
    num_pid_n = tl.cdiv(N, BLOCK_N)
    num_pid_in_group = GROUP_M * num_pid_n
    group_id = pid // num_pid_in_group
    first_pid_m = group_id * GROUP_M
    group_size_m = min(num_pid_m - first_pid_m, GROUP_M)
    pid_m = first_pid_m + ((pid % num_pid_in_group) % group_size_m)
    pid_n = (pid % num_pid_in_group) // group_size_m

    offs_am = (pid_m * BLOCK_M + tl.arange(0, BLOCK_M)) % M
    offs_bn = (pid_n * BLOCK_N + tl.arange(0, BLOCK_N)) % N
    offs_k = tl.arange(0, BLOCK_K)
    a_ptrs = a_ptr + offs_am[:, None] * stride_am + offs_k[None, :] * stride_ak
    b_ptrs = b_ptr + offs_k[:, None] * stride_bk + offs_bn[None, :] * stride_bn

    acc = tl.zeros((BLOCK_M, BLOCK_N), dtype=tl.float32)
    for kk in range(0, tl.cdiv(K, BLOCK_K)):
        a = tl.load(a_ptrs, mask=offs_k[None, :] < K - kk * BLOCK_K, other=0.0)
        b = tl.load(b_ptrs, mask=offs_k[:, None] < K - kk * BLOCK_K, other=0.0)
        acc = tl.dot(a, b, acc)
        a_ptrs += BLOCK_K * stride_ak
        b_ptrs += BLOCK_K * stride_bk

    c = acc.to(c_ptr.dtype.element_ty)
    offs_cm = pid_m * BLOCK_M + tl.arange(0, BLOCK_M)
    offs_cn = pid_n * BLOCK_N + tl.arange(0, BLOCK_N)
    c_ptrs = c_ptr + offs_cm[:, None] * stride_cm + offs_cn[None, :] * stride_cn
    mask = (offs_cm[:, None] < M) & (offs_cn[None, :] < N)
    tl.store(c_ptrs, c, mask=mask)

# config = {"BLOCK_K": 64, "BLOCK_M": 16, "BLOCK_N": 64, "GROUP_M": 8, "arch": "sm_100", "dtype": "fp8e4m3", "num_ctas": 1, "num_stages": 2, "num_warps": 8}
# arch = sm_100


// ===== COMPILED SASS (sm_100a) =====

	.target	sm_100a

	.elftype	@"ET_EXEC"


//--------------------- .note.nv.tkinfo           --------------------------
	.section	.note.nv.tkinfo,"",@"SHT_NOTE"
	.sectionflags	@"SHF_NOTE_NV_TKINFO"
	.tkinfo
        /*0018*/ 	.word	0x00000081
        /*0030*/ 	.string	""
        /*0030*/ 	.string	"ptxas-blackwell"
        /*0030*/ 	.string	"Cuda compilation tools, release 12.9, V12.9.86"
        /*0030*/ 	.string	"Build cuda_12.9.r12.9/compiler.36037853_0"
        /*0030*/ 	.string	"-v  -suppress-debug-info  -lineinfo  -arch sm_100a "



//--------------------- .note.nv.cuver            --------------------------
	.section	.note.nv.cuver,"",@"SHT_NOTE"
	.sectionflags	@"SHF_NOTE_NV_CUVER"
        /*0018*/ 	.short	0x0001
        /*001a*/ 	.short	0x0064
        /*001c*/ 	.short	0x0001
        /*001e*/ 	.short	0x0000
        /*0020*/ 	.short	0x0001
        /*0022*/ 	.short	0x0000


//--------------------- .nv.info                  --------------------------
	.section	.nv.info,"",@"SHT_CUDA_INFO"
	.align	4


	//----- nvinfo : EIATTR_REGCOUNT
	.align		4
        /*0000*/ 	.byte	0x04, 0x2f
        /*0002*/ 	.short	(.L_1 - .L_0)
	.align		4
.L_0:
        /*0004*/ 	.word	index@(matmul_kernel)
        /*0008*/ 	.word	0x00000080


	//----- nvinfo : EIATTR_FRAME_SIZE
	.align		4
.L_1:
        /*000c*/ 	.byte	0x04, 0x11
        /*000e*/ 	.short	(.L_3 - .L_2)
	.align		4
.L_2:
        /*0010*/ 	.word	index@(matmul_kernel)
        /*0014*/ 	.word	0x00000000


	//----- nvinfo : EIATTR_MIN_STACK_SIZE
	.align		4
.L_3:
        /*0018*/ 	.byte	0x04, 0x12
        /*001a*/ 	.short	(.L_5 - .L_4)
	.align		4
.L_4:
        /*001c*/ 	.word	index@(matmul_kernel)
        /*0020*/ 	.word	0x00000000
.L_5:


//--------------------- .nv.info.matmul_kernel    --------------------------
	.section	.nv.info.matmul_kernel,"",@"SHT_CUDA_INFO"
	.sectionflags	@""
	.align	4


	//----- nvinfo : EIATTR_CUDA_API_VERSION
	.align		4
        /*0000*/ 	.byte	0x04, 0x37
        /*0002*/ 	.short	(.L_7 - .L_6)
.L_6:
        /*0004*/ 	.word	0x00000081


	//----- nvinfo : EIATTR_KPARAM_INFO
	.align		4
.L_7:
        /*0008*/ 	.byte	0x04, 0x17
        /*000a*/ 	.short	(.L_9 - .L_8)
.L_8:
        /*000c*/ 	.word	0x00000000
        /*0010*/ 	.short	0x000d
        /*0012*/ 	.short	0x0048
        /*0014*/ 	.byte	0x00, 0xf4, 0x21, 0x00


	//----- nvinfo : EIATTR_KPARAM_INFO
	.align		4
.L_9:
        /*0018*/ 	.byte	0x04, 0x17
        /*001a*/ 	.short	(.L_11 - .L_10)
.L_10:
        /*001c*/ 	.word	0x00000000
        /*0020*/ 	.short	0x000c
        /*0022*/ 	.short	0x0040
        /*0024*/ 	.byte	0x00, 0xf4, 0x21, 0x00


	//----- nvinfo : EIATTR_KPARAM_INFO
	.align		4
.L_11:
        /*0028*/ 	.byte	0x04, 0x17
        /*002a*/ 	.short	(.L_13 - .L_12)
.L_12:
        /*002c*/ 	.word	0x00000000
        /*0030*/ 	.short	0x000b
        /*0032*/ 	.short	0x0038
        /*0034*/ 	.byte	0x00, 0xf0, 0x11, 0x00


	//----- nvinfo : EIATTR_KPARAM_INFO
	.align		4
.L_13:
        /*0038*/ 	.byte	0x04, 0x17
        /*003a*/ 	.short	(.L_15 - .L_14)
.L_14:
        /*003c*/ 	.word	0x00000000
        /*0040*/ 	.short	0x000a
        /*0042*/ 	.short	0x0034
        /*0044*/ 	.byte	0x00, 0xf0, 0x11, 0x00


	//----- nvinfo : EIATTR_KPARAM_INFO
	.align		4
.L_15:
        /*0048*/ 	.byte	0x04, 0x17
        /*004a*/ 	.short	(.L_17 - .L_16)
.L_16:
        /*004c*/ 	.word	0x00000000
        /*0050*/ 	.short	0x0009
        /*0052*/ 	.short	0x0030
        /*0054*/ 	.byte	0x00, 0xf0, 0x11, 0x00


	//----- nvinfo : EIATTR_KPARAM_INFO
	.align		4
.L_17:
        /*0058*/ 	.byte	0x04, 0x17
        /*005a*/ 	.short	(.L_19 - .L_18)
.L_18:
        /*005c*/ 	.word	0x00000000
        /*0060*/ 	.short	0x0008
        /*0062*/ 	.short	0x002c
        /*0064*/ 	.byte	0x00, 0xf0, 0x11, 0x00


	//----- nvinfo : EIATTR_KPARAM_INFO
	.align		4
.L_19:
        /*0068*/ 	.byte	0x04, 0x17
        /*006a*/ 	.short	(.L_21 - .L_20)
.L_20:
        /*006c*/ 	.word	0x00000000
        /*0070*/ 	.short	0x0007
        /*0072*/ 	.short	0x0028
        /*0074*/ 	.byte	0x00, 0xf0, 0x11, 0x00


	//----- nvinfo : EIATTR_KPARAM_INFO
	.align		4
.L_21:
        /*0078*/ 	.byte	0x04, 0x17
        /*007a*/ 	.short	(.L_23 - .L_22)
.L_22:
        /*007c*/ 	.word	0x00000000
        /*0080*/ 	.short	0x0006
        /*0082*/ 	.short	0x0024
        /*0084*/ 	.byte	0x00, 0xf0, 0x11, 0x00


	//----- nvinfo : EIATTR_KPARAM_INFO
	.align		4
.L_23:
        /*0088*/ 	.byte	0x04, 0x17
        /*008a*/ 	.short	(.L_25 - .L_24)
.L_24:
        /*008c*/ 	.word	0x00000000
        /*0090*/ 	.short	0x0005
        /*0092*/ 	.short	0x0020
        /*0094*/ 	.byte	0x00, 0xf0, 0x11, 0x00


	//----- nvinfo : EIATTR_KPARAM_INFO
	.align		4
.L_25:
        /*0098*/ 	.byte	0x04, 0x17
        /*009a*/ 	.short	(.L_27 - .L_26)
.L_26:
        /*009c*/ 	.word	0x00000000
        /*00a0*/ 	.short	0x0004
        /*00a2*/ 	.short	0x001c
        /*00a4*/ 	.byte	0x00, 0xf0, 0x11, 0x00


	//----- nvinfo : EIATTR_KPARAM_INFO
	.align		4
.L_27:
        /*00a8*/ 	.byte	0x04, 0x17
        /*00aa*/ 	.short	(.L_29 - .L_28)
.L_28:
        /*00ac*/ 	.word	0x00000000
        /*00b0*/ 	.short	0x0003
        /*00b2*/ 	.short	0x0018
        /*00b4*/ 	.byte	0x00, 0xf0, 0x11, 0x00


	//----- nvinfo : EIATTR_KPARAM_INFO
	.align		4
.L_29:
        /*00b8*/ 	.byte	0x04, 0x17
        /*00ba*/ 	.short	(.L_31 - .L_30)
.L_30:
        /*00bc*/ 	.word	0x00000000
        /*00c0*/ 	.short	0x0002
        /*00c2*/ 	.short	0x0010
        /*00c4*/ 	.byte	0x00, 0xf4, 0x21, 0x00


	//----- nvinfo : EIATTR_KPARAM_INFO
	.align		4
.L_31:
        /*00c8*/ 	.byte	0x04, 0x17
        /*00ca*/ 	.short	(.L_33 - .L_32)
.L_32:
        /*00cc*/ 	.word	0x00000000
        /*00d0*/ 	.short	0x0001
        /*00d2*/ 	.short	0x0008
        /*00d4*/ 	.byte	0x00, 0xf4, 0x21, 0x00


	//----- nvinfo : EIATTR_KPARAM_INFO
	.align		4
.L_33:
        /*00d8*/ 	.byte	0x04, 0x17
        /*00da*/ 	.short	(.L_35 - .L_34)
.L_34:
        /*00dc*/ 	.word	0x00000000
        /*00e0*/ 	.short	0x0000
        /*00e2*/ 	.short	0x0000
        /*00e4*/ 	.byte	0x00, 0xf4, 0x21, 0x00


	//----- nvinfo : EIATTR_SPARSE_MMA_MASK
	.align		4
.L_35:
        /*00e8*/ 	.byte	0x03, 0x50
        /*00ea*/ 	.short	0x0000


	//----- nvinfo : EIATTR_MAXREG_COUNT
	.align		4
        /*00ec*/ 	.byte	0x03, 0x1b
        /*00ee*/ 	.short	0x00ff


	//----- nvinfo : EIATTR_NUM_BARRIERS
	.align		4
        /*00f0*/ 	.byte	0x02, 0x4c
        /*00f2*/ 	.byte	0x01
	.zero		1


	//----- nvinfo : EIATTR_VRC_CTA_INIT_COUNT
	.align		4
        /*00f4*/ 	.byte	0x02, 0x4a
	.zero		1
	.zero		1


	//----- nvinfo : EIATTR_EXIT_INSTR_OFFSETS
	.align		4
        /*00f8*/ 	.byte	0x04, 0x1c
        /*00fa*/ 	.short	(.L_37 - .L_36)


	//   ....[0]....
.L_36:
        /*00fc*/ 	.word	0x00002d00


	//   ....[1]....
        /*0100*/ 	.word	0x00002d20


	//----- nvinfo : EIATTR_REQNTID
	.align		4
.L_37:
        /*0104*/ 	.byte	0x04, 0x10
        /*0106*/ 	.short	(.L_39 - .L_38)
.L_38:
        /*0108*/ 	.word	0x00000100
        /*010c*/ 	.word	0x00000001
        /*0110*/ 	.word	0x00000001


	//----- nvinfo : EIATTR_CBANK_PARAM_SIZE
	.align		4
.L_39:
        /*0114*/ 	.byte	0x03, 0x19
        /*0116*/ 	.short	0x0050


	//----- nvinfo : EIATTR_PARAM_CBANK
	.align		4
        /*0118*/ 	.byte	0x04, 0x0a
        /*011a*/ 	.short	(.L_41 - .L_40)
	.align		4
.L_40:
        /*011c*/ 	.word	index@(.nv.constant0.matmul_kernel)
        /*0120*/ 	.short	0x0380
        /*0122*/ 	.short	0x0050


	//----- nvinfo : EIATTR_SW_WAR
	.align		4
.L_41:
        /*0124*/ 	.byte	0x04, 0x36
        /*0126*/ 	.short	(.L_43 - .L_42)
.L_42:
        /*0128*/ 	.word	0x00000008
.L_43:


//--------------------- .nv.compat                --------------------------
	.section	.nv.compat,"",@"SHT_CUDA_COMPAT_INFO"
	.align	4
        /*0000*/ 	.byte	0x02, 0x02, 0x02, 0x00, 0x02, 0x05, 0x05, 0x00, 0x02, 0x03, 0x00, 0x00, 0x02, 0x06, 0x01, 0x00


//--------------------- .nv.callgraph             --------------------------
	.section	.nv.callgraph,"",@"SHT_CUDA_CALLGRAPH"
	.align	4
	.sectionentsize	8
	.align		4
        /*0000*/ 	.word	0x00000000
	.align		4
        /*0004*/ 	.word	0xffffffff
	.align		4
        /*0008*/ 	.word	0x00000000
	.align		4
        /*000c*/ 	.word	0xfffffffe
	.align		4
        /*0010*/ 	.word	0x00000000
	.align		4
        /*0014*/ 	.word	0xfffffffd
	.align		4
        /*0018*/ 	.word	0x00000000
	.align		4
        /*001c*/ 	.word	0xfffffffc


//--------------------- .text.matmul_kernel       --------------------------
	.section	.text.matmul_kernel,"ax",@progbits
	.align	128
        .global         matmul_kernel
        .type           matmul_kernel,@function
        .size           matmul_kernel,(.L_x_3 - matmul_kernel)
        .other          matmul_kernel,@"STO_CUDA_ENTRY STV_DEFAULT"
matmul_kernel:
.text.matmul_kernel:
[----:B------:R-:W0:Y:S08]  /*0000*/  LDC R1, c[0x0][0x37c] ;  /* 0x0000df00ff017b82 */ /* 0x000e300000000800 */
[----:B------:R-:W1:Y:S01]  /*0010*/  LDC.64 R14, c[0x0][0x398] ;  /* 0x0000e600ff0e7b82 */ /* 0x000e620000000a00 */
[----:B------:R-:W2:Y:S01]  /*0020*/  S2R R5, SR_CTAID.X ;  /* 0x0000000000057919 */ /* 0x000ea20000002500 */
[----:B------:R-:W3:Y:S01]  /*0030*/  LDCU UR4, c[0x0][0x3a0] ;  /* 0x00007400ff0477ac */ /* 0x000ee20008000800 */
[----:B------:R-:W-:Y:S01]  /*0040*/  UMOV UR5, 0x400 ;  /* 0x0000040000057882 */ /* 0x000fe20000000000 */
[----:B------:R-:W4:Y:S04]  /*0050*/  LDCU.64 UR8, c[0x0][0x358] ;  /* 0x00006b00ff0877ac */ /* 0x000f280008000a00 */
[----:B------:R-:W5:Y:S01]  /*0060*/  S2UR UR6, SR_CgaCtaId ;  /* 0x00000000000679c3 */ /* 0x000f620000008800 */
[----:B---3--:R-:W-:Y:S01]  /*0070*/  UIADD3 UR4, UPT, UPT, UR4, 0x3f, URZ ;  /* 0x0000003f04047890 */ /* 0x008fe2000fffe0ff */
[----:B-1----:R-:W-:-:S03]  /*0080*/  VIADD R0, R15, 0x3f ;  /* 0x0000003f0f007836 */ /* 0x002fc60000000000 */
[----:B------:R-:W-:Y:S02]  /*0090*/  UISETP.GE.AND UP0, UPT, UR4, 0x40, UPT ;  /* 0x000000400400788c */ /* 0x000fe4000bf06270 */
[----:B------:R-:W-:Y:S01]  /*00a0*/  SHF.R.S32.HI R3, RZ, 0x1f, R0 ;  /* 0x0000001fff037819 */ /* 0x000fe20000011400 */
[----:B-----5:R-:W-:-:S03]  /*00b0*/  ULEA UR5, UR6, UR5, 0x18 ;  /* 0x0000000506057291 */ /* 0x020fc6000f8ec0ff */
[----:B------:R-:W-:Y:S02]  /*00c0*/  LEA.HI R3, R3, R0, RZ, 0x6 ;  /* 0x0000000003037211 */ /* 0x000fe400078f30ff */
[----:B--2---:R-:W-:Y:S02]  /*00d0*/  IABS R8, R5 ;  /* 0x0000000500087213 */ /* 0x004fe40000000000 */
[----:B------:R-:W-:-:S05]  /*00e0*/  SHF.R.S32.HI R3, RZ, 0x6, R3 ;  /* 0x00000006ff037819 */ /* 0x000fca0000011403 */
[----:B------:R-:W-:-:S05]  /*00f0*/  IMAD.SHL.U32 R4, R3, 0x8, RZ ;  /* 0x0000000803047824 */ /* 0x000fca00078e00ff */
[-C--:B------:R-:W-:Y:S02]  /*0100*/  IABS R7, R4.reuse ;  /* 0x0000000400077213 */ /* 0x080fe40000000000 */
[----:B------:R-:W-:Y:S02]  /*0110*/  IABS R10, R4 ;  /* 0x00000004000a7213 */ /* 0x000fe40000000000 */
[----:B------:R-:W1:Y:S08]  /*0120*/  I2F.RP R0, R7 ;  /* 0x0000000700007306 */ /* 0x000e700000209400 */
[----:B-1----:R-:W1:Y:S02]  /*0130*/  MUFU.RCP R0, R0 ;  /* 0x0000000000007308 */ /* 0x002e640000001000 */
[----:B-1----:R-:W-:-:S02]  /*0140*/  VIADD R2, R0, 0xffffffe ;  /* 0x0ffffffe00027836 */ /* 0x002fc40000000000 */
[----:B------:R-:W-:-:S04]  /*0150*/  IMAD.MOV R0, RZ, RZ, -R10 ;  /* 0x000000ffff007224 */ /* 0x000fc800078e0a0a */
[----:B------:R1:W2:Y:S02]  /*0160*/  F2I.FTZ.U32.TRUNC.NTZ R3, R2 ;  /* 0x0000000200037305 */ /* 0x0002a4000021f000 */
[----:B-1----:R-:W-:Y:S02]  /*0170*/  IMAD.MOV.U32 R2, RZ, RZ, RZ ;  /* 0x000000ffff027224 */ /* 0x002fe400078e00ff */
[----:B--2---:R-:W-:-:S04]  /*0180*/  IMAD.MOV R6, RZ, RZ, -R3 ;  /* 0x000000ffff067224 */ /* 0x004fc800078e0a03 */
[----:B------:R-:W-:Y:S02]  /*0190*/  IMAD R9, R6, R7, RZ ;  /* 0x0000000706097224 */ /* 0x000fe400078e02ff */
[----:B------:R-:W-:Y:S02]  /*01a0*/  IMAD.MOV.U32 R6, RZ, RZ, R8 ;  /* 0x000000ffff067224 */ /* 0x000fe400078e0008 */
[----:B------:R-:W-:-:S06]  /*01b0*/  IMAD.HI.U32 R3, R3, R9, R2 ;  /* 0x0000000903037227 */ /* 0x000fcc00078e0002 */
[----:B------:R-:W-:-:S04]  /*01c0*/  IMAD.HI.U32 R3, R3, R6, RZ ;  /* 0x0000000603037227 */ /* 0x000fc800078e00ff */
[----:B------:R-:W-:-:S05]  /*01d0*/  IMAD R0, R3, R0, R6 ;  /* 0x0000000003007224 */ /* 0x000fca00078e0206 */
[----:B------:R-:W-:-:S13]  /*01e0*/  ISETP.GT.U32.AND P1, PT, R7, R0, PT ;  /* 0x000000000700720c */ /* 0x000fda0003f24070 */
[----:B------:R-:W-:Y:S02]  /*01f0*/  @!P1 IMAD.IADD R0, R0, 0x1, -R7 ;  /* 0x0000000100009824 */ /* 0x000fe400078e0a07 */
[----:B------:R-:W-:Y:S01]  /*0200*/  @!P1 VIADD R3, R3, 0x1 ;  /* 0x0000000103039836 */ /* 0x000fe20000000000 */
[----:B------:R-:W-:Y:S02]  /*0210*/  ISETP.NE.AND P1, PT, R4, RZ, PT ;  /* 0x000000ff0400720c */ /* 0x000fe40003f25270 */
[----:B------:R-:W-:Y:S02]  /*0220*/  ISETP.GE.U32.AND P0, PT, R0, R7, PT ;  /* 0x000000070000720c */ /* 0x000fe40003f06070 */
[----:B------:R-:W-:-:S04]  /*0230*/  LOP3.LUT R0, R5, R4, RZ, 0x3c, !PT ;  /* 0x0000000405007212 */ /* 0x000fc800078e3cff */
[----:B------:R-:W-:Y:S01]  /*0240*/  ISETP.GE.AND P2, PT, R0, RZ, PT ;  /* 0x000000ff0000720c */ /* 0x000fe20003f46270 */
[----:B------:R-:W-:-:S06]  /*0250*/  VIADD R0, R14, 0xf ;  /* 0x0000000f0e007836 */ /* 0x000fcc0000000000 */
[----:B------:R-:W-:-:S04]  /*0260*/  @P0 VIADD R3, R3, 0x1 ;  /* 0x0000000103030836 */ /* 0x000fc80000000000 */
[----:B------:R-:W-:Y:S01]  /*0270*/  IMAD.MOV.U32 R2, RZ, RZ, R3 ;  /* 0x000000ffff027224 */ /* 0x000fe200078e0003 */
[----:B------:R-:W-:-:S03]  /*0280*/  SHF.R.S32.HI R3, RZ, 0x1f, R0 ;  /* 0x0000001fff037819 */ /* 0x000fc60000011400 */
[----:B------:R-:W-:Y:S01]  /*0290*/  @!P2 IMAD.MOV R2, RZ, RZ, -R2 ;  /* 0x000000ffff02a224 */ /* 0x000fe200078e0a02 */
[----:B------:R-:W-:Y:S02]  /*02a0*/  @!P1 LOP3.LUT R2, RZ, R4, RZ, 0x33, !PT ;  /* 0x00000004ff029212 */ /* 0x000fe400078e33ff */
[----:B------:R-:W-:-:S03]  /*02b0*/  LEA.HI R3, R3, R0, RZ, 0x4 ;  /* 0x0000000003037211 */ /* 0x000fc600078f20ff */
[----:B------:R-:W-:Y:S02]  /*02c0*/  IMAD.SHL.U32 R16, R2, 0x8, RZ ;  /* 0x0000000802107824 */ /* 0x000fe400078e00ff */
[----:B------:R-:W-:-:S03]  /*02d0*/  IMAD.MOV R2, RZ, RZ, -R2 ;  /* 0x000000ffff027224 */ /* 0x000fc600078e0a02 */
[----:B------:R-:W-:Y:S01]  /*02e0*/  LEA.HI.SX32 R3, R3, -R16, 0x1c ;  /* 0x8000001003037211 */ /* 0x000fe200078fe2ff */
[----:B------:R-:W-:-:S03]  /*02f0*/  IMAD R4, R4, R2, R5 ;  /* 0x0000000204047224 */ /* 0x000fc600078e0205 */
[----:B------:R-:W-:Y:S02]  /*0300*/  VIMNMX R11, PT, PT, R3, 0x8, PT ;  /* 0x00000008030b7848 */ /* 0x000fe40003fe0100 */
[----:B------:R-:W-:Y:S02]  /*0310*/  IABS R9, R4 ;  /* 0x0000000400097213 */ /* 0x000fe40000000000 */
[----:B------:R-:W-:-:S04]  /*0320*/  IABS R7, R11 ;  /* 0x0000000b00077213 */ /* 0x000fc80000000000 */
[----:B------:R-:W1:Y:S08]  /*0330*/  I2F.RP R0, R7 ;  /* 0x0000000700007306 */ /* 0x000e700000209400 */
[----:B-1----:R-:W1:Y:S02]  /*0340*/  MUFU.RCP R0, R0 ;  /* 0x0000000000007308 */ /* 0x002e640000001000 */
[----:B-1----:R-:W-:-:S06]  /*0350*/  VIADD R3, R0, 0xffffffe ;  /* 0x0ffffffe00037836 */ /* 0x002fcc0000000000 */
[----:B------:R-:W1:Y:S02]  /*0360*/  F2I.FTZ.U32.TRUNC.NTZ R3, R3 ;  /* 0x0000000300037305 */ /* 0x000e64000021f000 */
[----:B-1----:R-:W-:-:S04]  /*0370*/  IMAD.MOV R6, RZ, RZ, -R3 ;  /* 0x000000ffff067224 */ /* 0x002fc800078e0a03 */
[----:B------:R-:W-:Y:S01]  /*0380*/  IMAD.MOV.U32 R2, RZ, RZ, R6 ;  /* 0x000000ffff027224 */ /* 0x000fe200078e0006 */
[----:B------:R-:W-:-:S03]  /*0390*/  IABS R6, R11 ;  /* 0x0000000b00067213 */ /* 0x000fc60000000000 */
[----:B------:R-:W-:Y:S02]  /*03a0*/  IMAD R5, R2, R7, RZ ;  /* 0x0000000702057224 */ /* 0x000fe400078e02ff */
[----:B------:R-:W-:Y:S02]  /*03b0*/  IMAD.MOV.U32 R2, RZ, RZ, RZ ;  /* 0x000000ffff027224 */ /* 0x000fe400078e00ff */
[----:B------:R-:W-:Y:S02]  /*03c0*/  IMAD.MOV R0, RZ, RZ, -R6 ;  /* 0x000000ffff007224 */ /* 0x000fe400078e0a06 */
[----:B------:R-:W-:Y:S01]  /*03d0*/  IMAD.HI.U32 R2, R3, R5, R2 ;  /* 0x0000000503027227 */ /* 0x000fe200078e0002 */
[----:B------:R-:W-:-:S04]  /*03e0*/  LOP3.LUT R3, R4, R11, RZ, 0x3c, !PT ;  /* 0x0000000b04037212 */ /* 0x000fc800078e3cff */
[----:B------:R-:W-:Y:S01]  /*03f0*/  ISETP.GE.AND P2, PT, R3, RZ, PT ;  /* 0x000000ff0300720c */ /* 0x000fe20003f46270 */
[----:B------:R-:W-:-:S04]  /*0400*/  IMAD.HI.U32 R2, R2, R9, RZ ;  /* 0x0000000902027227 */ /* 0x000fc800078e00ff */
[----:B------:R-:W-:Y:S01]  /*0410*/  IMAD R0, R2, R0, R9 ;  /* 0x0000000002007224 */ /* 0x000fe200078e0209 */
[----:B------:R-:W-:-:S04]  /*0420*/  CS2R R8, SRZ ;  /* 0x0000000000087805 */ /* 0x000fc8000001ff00 */
[----:B------:R-:W-:-:S13]  /*0430*/  ISETP.GT.U32.AND P1, PT, R7, R0, PT ;  /* 0x000000000700720c */ /* 0x000fda0003f24070 */
[----:B------:R-:W-:Y:S02]  /*0440*/  @!P1 IMAD.IADD R0, R0, 0x1, -R7 ;  /* 0x0000000100009824 */ /* 0x000fe400078e0a07 */
[----:B------:R-:W-:Y:S01]  /*0450*/  @!P1 VIADD R2, R2, 0x1 ;  /* 0x0000000102029836 */ /* 0x000fe20000000000 */
[----:B------:R-:W-:Y:S02]  /*0460*/  ISETP.NE.AND P1, PT, R11, RZ, PT ;  /* 0x000000ff0b00720c */ /* 0x000fe40003f25270 */
[----:B------:R-:W-:Y:S02]  /*0470*/  ISETP.GE.U32.AND P0, PT, R0, R7, PT ;  /* 0x000000070000720c */ /* 0x000fe40003f06070 */
[----:B------:R-:W1:Y:S11]  /*0480*/  S2R R0, SR_TID.X ;  /* 0x0000000000007919 */ /* 0x000e760000002100 */
[----:B------:R-:W-:-:S04]  /*0490*/  @P0 VIADD R2, R2, 0x1 ;  /* 0x0000000102020836 */ /* 0x000fc80000000000 */
[----:B------:R-:W-:-:S04]  /*04a0*/  IMAD.MOV.U32 R25, RZ, RZ, R2 ;  /* 0x000000ffff197224 */ /* 0x000fc800078e0002 */
[----:B------:R-:W-:Y:S01]  /*04b0*/  @!P2 IMAD.MOV R25, RZ, RZ, -R25 ;  /* 0x000000ffff19a224 */ /* 0x000fe200078e0a19 */
[----:B------:R-:W-:-:S05]  /*04c0*/  @!P1 LOP3.LUT R25, RZ, R11, RZ, 0x33, !PT ;  /* 0x0000000bff199212 */ /* 0x000fca00078e33ff */
[----:B------:R-:W-:Y:S02]  /*04d0*/  IMAD.MOV R2, RZ, RZ, -R25 ;  /* 0x000000ffff027224 */ /* 0x000fe400078e0a19 */
[----:B------:R-:W-:Y:S02]  /*04e0*/  IMAD.SHL.U32 R25, R25, 0x40, RZ ;  /* 0x0000004019197824 */ /* 0x000fe400078e00ff */
[----:B------:R-:W-:Y:S01]  /*04f0*/  IMAD R2, R11, R2, R4 ;  /* 0x000000020b027224 */ /* 0x000fe200078e0204 */
[----:B------:R-:W-:Y:S01]  /*0500*/  CS2R R10, SRZ ;  /* 0x00000000000a7805 */ /* 0x000fe2000001ff00 */
[C---:B-1----:R-:W-:Y:S01]  /*0510*/  IMAD.SHL.U32 R3, R0.reuse, 0x4, RZ ;  /* 0x0000000400037824 */ /* 0x042fe200078e00ff */
[--C-:B------:R-:W-:Y:S01]  /*0520*/  SHF.R.U32.HI R6, RZ, 0x6, R0.reuse ;  /* 0x00000006ff067819 */ /* 0x100fe20000011600 */
[----:B------:R-:W-:Y:S01]  /*0530*/  IMAD.SHL.U32 R4, R0, 0x20, RZ ;  /* 0x0000002000047824 */ /* 0x000fe200078e00ff */
[----:B------:R-:W-:Y:S01]  /*0540*/  SHF.R.U32.HI R22, RZ, 0x4, R0 ;  /* 0x00000004ff167819 */ /* 0x000fe20000011600 */
[----:B------:R-:W-:Y:S01]  /*0550*/  IMAD.IADD R16, R16, 0x1, R2 ;  /* 0x0000000110107824 */ /* 0x000fe200078e0202 */
[----:B------:R-:W-:-:S02]  /*0560*/  LOP3.LUT R5, R3, 0x80, RZ, 0xc0, !PT ;  /* 0x0000008003057812 */ /* 0x000fc400078ec0ff */
[----:B------:R-:W-:Y:S02]  /*0570*/  LOP3.LUT R2, R4, 0x300, RZ, 0xc0, !PT ;  /* 0x0000030004027812 */ /* 0x000fe400078ec0ff */
[--C-:B------:R-:W-:Y:S02]  /*0580*/  LOP3.LUT R7, R5, 0x1c, R0.reuse, 0xf8, !PT ;  /* 0x0000001c05077812 */ /* 0x100fe400078ef800 */
[----:B------:R-:W-:Y:S02]  /*0590*/  LOP3.LUT R5, R0, 0xf, RZ, 0xc0, !PT ;  /* 0x0000000f00057812 */ /* 0x000fe400078ec0ff */
[----:B------:R-:W-:Y:S02]  /*05a0*/  SHF.R.U32.HI R23, RZ, 0x6, R0 ;  /* 0x00000006ff177819 */ /* 0x000fe40000011600 */
[----:B------:R-:W-:Y:S01]  /*05b0*/  LOP3.LUT R3, R2, 0x7c, R3, 0xf8, !PT ;  /* 0x0000007c02037812 */ /* 0x000fe200078ef803 */
[----:B------:R-:W-:Y:S01]  /*05c0*/  IMAD R16, R16, 0x10, R5 ;  /* 0x0000001010107824 */ /* 0x000fe200078e0205 */
[----:B------:R-:W-:-:S02]  /*05d0*/  LOP3.LUT R2, R7, 0x60, R4, 0xf8, !PT ;  /* 0x0000006007027812 */ /* 0x000fc400078ef804 */
[----:B------:R-:W-:Y:S02]  /*05e0*/  LEA.HI R21, R0, 0x30, RZ, 0x1c ;  /* 0x0000003000157811 */ /* 0x000fe400078fe0ff */
[----:B------:R-:W-:Y:S02]  /*05f0*/  SGXT.U32 R6, R6, 0x2 ;  /* 0x000000020606781a */ /* 0x000fe40000000000 */
[----:B------:R-:W-:Y:S02]  /*0600*/  SGXT.U32 R22, R22, 0x4 ;  /* 0x000000041616781a */ /* 0x000fe40000000000 */
[----:B------:R-:W-:Y:S01]  /*0610*/  SGXT.U32 R23, R23, 0x2 ;  /* 0x000000021717781a */ /* 0x000fe20000000000 */
[----:B0---4-:R-:W-:Y:S06]  /*0620*/  BRA.U !UP0, `(.L_x_0) ;  /* 0x0000002108e47547 */ /* 0x011fec000b800000 */
[----:B------:R-:W-:Y:S01]  /*0630*/  IABS R13, R14 ;  /* 0x0000000e000d7213 */ /* 0x000fe20000000000 */
[----:B------:R-:W0:Y:S01]  /*0640*/  LDCU UR6, c[0x0][0x3b0] ;  /* 0x00007600ff0677ac */ /* 0x000e220008000800 */
[----:B------:R-:W-:Y:S01]  /*0650*/  IABS R4, R15 ;  /* 0x0000000f00047213 */ /* 0x000fe20000000000 */
[C---:B------:R-:W-:Y:S01]  /*0660*/  IMAD.SHL.U32 R47, R0.reuse, 0x8, RZ ;  /* 0x00000008002f7824 */ /* 0x040fe200078e00ff */
[----:B------:R-:W1:Y:S01]  /*0670*/  I2F.RP R10, R13 ;  /* 0x0000000d000a7306 */ /* 0x000e620000209400 */
[----:B------:R-:W-:Y:S01]  /*0680*/  LEA.HI R18, R0, R25, RZ, 0x1a ;  /* 0x0000001900127211 */ /* 0x000fe200078fd0ff */
[----:B------:R-:W2:Y:S01]  /*0690*/  LDCU.128 UR12, c[0x0][0x380] ;  /* 0x00007000ff0c77ac */ /* 0x000ea20008000c00 */
[----:B------:R-:W-:Y:S01]  /*06a0*/  LOP3.LUT R20, R25, R6, RZ, 0xfc, !PT ;  /* 0x0000000619147212 */ /* 0x000fe200078efcff */
[----:B------:R-:W-:Y:S01]  /*06b0*/  IMAD.MOV.U32 R6, RZ, RZ, RZ ;  /* 0x000000ffff067224 */ /* 0x000fe200078e00ff */
[----:B------:R-:W-:Y:S01]  /*06c0*/  ISETP.GE.AND P5, PT, R16, RZ, PT ;  /* 0x000000ff1000720c */ /* 0x000fe20003fa6270 */
[----:B------:R-:W-:Y:S01]  /*06d0*/  VIADD R19, R18, 0x2c ;  /* 0x0000002c12137836 */ /* 0x000fe20000000000 */
[----:B------:R-:W-:Y:S01]  /*06e0*/  ISETP.NE.AND P4, PT, R14, RZ, PT ;  /* 0x000000ff0e00720c */ /* 0x000fe20003f85270 */
[----:B------:R-:W3:Y:S01]  /*06f0*/  I2F.RP R5, R4 ;  /* 0x0000000400057306 */ /* 0x000ee20000209400 */
[----:B------:R-:W-:Y:S01]  /*0700*/  LOP3.LUT R24, R20, 0x24, RZ, 0xfc, !PT ;  /* 0x0000002414187812 */ /* 0x000fe200078efcff */
[----:B------:R-:W-:Y:S01]  /*0710*/  VIADD R28, R18, 0x1c ;  /* 0x0000001c121c7836 */ /* 0x000fe20000000000 */
[----:B------:R-:W-:Y:S01]  /*0720*/  IABS R17, R19 ;  /* 0x0000001300117213 */ /* 0x000fe20000000000 */
[----:B------:R-:W4:Y:S01]  /*0730*/  LDCU UR11, c[0x0][0x3a4] ;  /* 0x00007480ff0b77ac */ /* 0x000f220008000800 */
[----:B------:R-:W-:-:S02]  /*0740*/  IABS R27, R24 ;  /* 0x00000018001b7213 */ /* 0x000fc40000000000 */
[C---:B------:R-:W-:Y:S01]  /*0750*/  LOP3.LUT R26, R20.reuse, 0x20, RZ, 0xfc, !PT ;  /* 0x00000020141a7812 */ /* 0x040fe200078efcff */
[----:B-1----:R-:W1:Y:S01]  /*0760*/  MUFU.RCP R10, R10 ;  /* 0x0000000a000a7308 */ /* 0x002e620000001000 */
[----:B------:R-:W-:Y:S01]  /*0770*/  IABS R31, R28 ;  /* 0x0000001c001f7213 */ /* 0x000fe20000000000 */
[----:B------:R-:W5:Y:S01]  /*0780*/  LDCU UR10, c[0x0][0x3ac] ;  /* 0x00007580ff0a77ac */ /* 0x000f620008000800 */
[----:B------:R-:W-:Y:S02]  /*0790*/  IABS R29, R26 ;  /* 0x0000001a001d7213 */ /* 0x000fe40000000000 */
[C---:B------:R-:W-:Y:S01]  /*07a0*/  LOP3.LUT R30, R20.reuse, 0x18, RZ, 0xfc, !PT ;  /* 0x00000018141e7812 */ /* 0x040fe200078efcff */
[----:B------:R-:W0:Y:S01]  /*07b0*/  LDCU UR7, c[0x0][0x3a0] ;  /* 0x00007400ff0777ac */ /* 0x000e220008000800 */
[----:B------:R-:W-:Y:S01]  /*07c0*/  LOP3.LUT R34, R20, 0x8, RZ, 0xfc, !PT ;  /* 0x0000000814227812 */ /* 0x000fe200078efcff */
[----:B---3--:R-:W3:Y:S01]  /*07d0*/  MUFU.RCP R5, R5 ;  /* 0x0000000500057308 */ /* 0x008ee20000001000 */
[----:B------:R-:W-:-:S02]  /*07e0*/  IABS R33, R30 ;  /* 0x0000001e00217213 */ /* 0x000fc40000000000 */
[----:B------:R-:W-:Y:S02]  /*07f0*/  IABS R41, R34 ;  /* 0x0000002200297213 */ /* 0x000fe40000000000 */
[----:B------:R-:W-:Y:S02]  /*0800*/  LOP3.LUT R32, R20, 0x10, RZ, 0xfc, !PT ;  /* 0x0000001014207812 */ /* 0x000fe400078efcff */
[----:B------:R-:W-:Y:S01]  /*0810*/  IABS R45, R20 ;  /* 0x00000014002d7213 */ /* 0x000fe20000000000 */
[----:B-1----:R-:W-:Y:S01]  /*0820*/  VIADD R8, R10, 0xffffffe ;  /* 0x0ffffffe0a087836 */ /* 0x002fe20000000000 */
[----:B------:R-:W-:Y:S02]  /*0830*/  IABS R10, R16 ;  /* 0x00000010000a7213 */ /* 0x000fe40000000000 */
[----:B------:R-:W-:Y:S01]  /*0840*/  IABS R37, R32 ;  /* 0x0000002000257213 */ /* 0x000fe20000000000 */
[----:B------:R1:W0:Y:S01]  /*0850*/  F2I.FTZ.U32.TRUNC.NTZ R9, R8 ;  /* 0x0000000800097305 */ /* 0x000222000021f000 */
[----:B------:R-:W-:-:S02]  /*0860*/  LOP3.LUT R65, R0, 0x3f, RZ, 0xc0, !PT ;  /* 0x0000003f00417812 */ /* 0x000fc400078ec0ff */
[C---:B------:R-:W-:Y:S01]  /*0870*/  LOP3.LUT R67, R22.reuse, 0x20, RZ, 0xfc, !PT ;  /* 0x0000002016437812 */ /* 0x040fe200078efcff */
[----:B---3--:R-:W-:Y:S01]  /*0880*/  VIADD R7, R5, 0xffffffe ;  /* 0x0ffffffe05077836 */ /* 0x008fe20000000000 */
[----:B------:R-:W-:Y:S01]  /*0890*/  LOP3.LUT R69, R22, 0x10, RZ, 0xfc, !PT ;  /* 0x0000001016457812 */ /* 0x000fe200078efcff */
[----:B-----5:R-:W-:Y:S02]  /*08a0*/  IMAD R65, R65, UR10, RZ ;  /* 0x0000000a41417c24 */ /* 0x020fe4000f8e02ff */
[----:B-1----:R-:W-:Y:S02]  /*08b0*/  IMAD.MOV.U32 R8, RZ, RZ, RZ ;  /* 0x000000ffff087224 */ /* 0x002fe400078e00ff */
[----:B------:R-:W1:Y:S01]  /*08c0*/  F2I.FTZ.U32.TRUNC.NTZ R7, R7 ;  /* 0x0000000700077305 */ /* 0x000e62000021f000 */
[----:B0-----:R-:W-:-:S04]  /*08d0*/  IMAD.MOV R12, RZ, RZ, -R9 ;  /* 0x000000ffff0c7224 */ /* 0x001fc800078e0a09 */
[----:B------:R-:W-:Y:S01]  /*08e0*/  IMAD R11, R12, R13, RZ ;  /* 0x0000000d0c0b7224 */ /* 0x000fe200078e02ff */
[----:B------:R-:W-:-:S03]  /*08f0*/  LOP3.LUT R12, R20, 0x38, RZ, 0xfc, !PT ;  /* 0x00000038140c7812 */ /* 0x000fc600078efcff */
[----:B------:R-:W-:-:S04]  /*0900*/  IMAD.HI.U32 R9, R9, R11, R8 ;  /* 0x0000000b09097227 */ /* 0x000fc800078e0008 */
[----:B-1----:R-:W-:Y:S02]  /*0910*/  IMAD.MOV R5, RZ, RZ, -R7 ;  /* 0x000000ffff057224 */ /* 0x002fe400078e0a07 */
[----:B------:R-:W-:-:S04]  /*0920*/  IMAD.HI.U32 R9, R9, R10, RZ ;  /* 0x0000000a09097227 */ /* 0x000fc800078e00ff */
[----:B------:R-:W-:Y:S02]  /*0930*/  VIADD R11, R18, 0x3c ;  /* 0x0000003c120b7836 */ /* 0x000fe40000000000 */
[----:B------:R-:W-:Y:S02]  /*0940*/  IMAD.MOV R9, RZ, RZ, -R9 ;  /* 0x000000ffff097224 */ /* 0x000fe400078e0a09 */
[----:B------:R-:W-:Y:S01]  /*0950*/  IMAD R5, R5, R4, RZ ;  /* 0x0000000405057224 */ /* 0x000fe200078e02ff */
[----:B------:R-:W-:Y:S01]  /*0960*/  IABS R8, R11 ;  /* 0x0000000b00087213 */ /* 0x000fe20000000000 */
[----:B------:R-:W-:Y:S01]  /*0970*/  IMAD R10, R13, R9, R10 ;  /* 0x000000090d0a7224 */ /* 0x000fe200078e020a */
[----:B------:R-:W-:Y:S01]  /*0980*/  IABS R9, R12 ;  /* 0x0000000c00097213 */ /* 0x000fe20000000000 */
[----:B------:R-:W-:Y:S01]  /*0990*/  IMAD.HI.U32 R6, R7, R5, R6 ;  /* 0x0000000507067227 */ /* 0x000fe200078e0006 */
[----:B------:R-:W-:Y:S02]  /*09a0*/  ISETP.GE.AND P6, PT, R11, RZ, PT ;  /* 0x000000ff0b00720c */ /* 0x000fe40003fc6270 */
[----:B------:R-:W-:Y:S01]  /*09b0*/  ISETP.GT.U32.AND P0, PT, R13, R10, PT ;  /* 0x0000000a0d00720c */ /* 0x000fe20003f04070 */
[----:B------:R-:W-:-:S04]  /*09c0*/  IMAD.MOV.U32 R7, RZ, RZ, R8 ;  /* 0x000000ffff077224 */ /* 0x000fc800078e0008 */
[----:B------:R-:W-:-:S04]  /*09d0*/  IMAD.HI.U32 R5, R6, R7, RZ ;  /* 0x0000000706057227 */ /* 0x000fc800078e00ff */
[----:B------:R-:W-:Y:S02]  /*09e0*/  IMAD.MOV R8, RZ, RZ, -R5 ;  /* 0x000000ffff087224 */ /* 0x000fe400078e0a05 */
[----:B------:R-:W-:-:S04]  /*09f0*/  IMAD.HI.U32 R5, R6, R9, RZ ;  /* 0x0000000906057227 */ /* 0x000fc800078e00ff */
[----:B------:R-:W-:Y:S01]  /*0a00*/  IMAD R7, R4, R8, R7 ;  /* 0x0000000804077224 */ /* 0x000fe200078e0207 */
[----:B------:R-:W-:Y:S01]  /*0a10*/  LOP3.LUT R8, R20, 0x34, RZ, 0xfc, !PT ;  /* 0x0000003414087812 */ /* 0x000fe200078efcff */
[----:B------:R-:W-:Y:S01]  /*0a20*/  @!P0 IMAD.IADD R10, R10, 0x1, -R13 ;  /* 0x000000010a0a8824 */ /* 0x000fe200078e0a0d */
[----:B------:R-:W-:Y:S01]  /*0a30*/  ISETP.GE.AND P0, PT, R12, RZ, PT ;  /* 0x000000ff0c00720c */ /* 0x000fe20003f06270 */
[----:B------:R-:W-:Y:S01]  /*0a40*/  IMAD.MOV R5, RZ, RZ, -R5 ;  /* 0x000000ffff057224 */ /* 0x000fe200078e0a05 */
[C---:B------:R-:W-:Y:S02]  /*0a50*/  ISETP.GT.U32.AND P1, PT, R4.reuse, R7, PT ;  /* 0x000000070400720c */ /* 0x040fe40003f24070 */
[----:B------:R-:W-:Y:S01]  /*0a60*/  ISETP.GT.U32.AND P2, PT, R13, R10, PT ;  /* 0x0000000a0d00720c */ /* 0x000fe20003f44070 */
[----:B------:R-:W-:Y:S01]  /*0a70*/  IMAD R9, R4, R5, R9 ;  /* 0x0000000504097224 */ /* 0x000fe200078e0209 */
[----:B------:R-:W-:Y:S02]  /*0a80*/  IABS R11, R8 ;  /* 0x00000008000b7213 */ /* 0x000fe40000000000 */
[----:B------:R-:W-:-:S02]  /*0a90*/  LOP3.LUT R12, R20, 0x30, RZ, 0xfc, !PT ;  /* 0x00000030140c7812 */ /* 0x000fc400078efcff */
[----:B------:R-:W-:Y:S01]  /*0aa0*/  ISETP.GE.AND P3, PT, R8, RZ, PT ;  /* 0x000000ff0800720c */ /* 0x000fe20003f66270 */
[----:B------:R-:W-:Y:S01]  /*0ab0*/  IMAD.HI.U32 R8, R6, R11, RZ ;  /* 0x0000000b06087227 */ /* 0x000fe200078e00ff */
[----:B------:R-:W-:-:S03]  /*0ac0*/  IABS R5, R12 ;  /* 0x0000000c00057213 */ /* 0x000fc60000000000 */
[----:B------:R-:W-:Y:S01]  /*0ad0*/  @!P1 IMAD.IADD R7, R7, 0x1, -R4 ;  /* 0x0000000107079824 */ /* 0x000fe200078e0a04 */
[----:B------:R-:W-:Y:S01]  /*0ae0*/  ISETP.GT.U32.AND P1, PT, R4, R9, PT ;  /* 0x000000090400720c */ /* 0x000fe20003f24070 */
[----:B------:R-:W-:Y:S02]  /*0af0*/  @!P2 IMAD.IADD R10, R10, 0x1, -R13 ;  /* 0x000000010a0aa824 */ /* 0x000fe400078e0a0d */
[----:B------:R-:W-:Y:S01]  /*0b00*/  IMAD.MOV R8, RZ, RZ, -R8 ;  /* 0x000000ffff087224 */ /* 0x000fe200078e0a08 */
[C---:B------:R-:W-:Y:S01]  /*0b10*/  ISETP.GT.U32.AND P2, PT, R4.reuse, R7, PT ;  /* 0x000000070400720c */ /* 0x040fe20003f44070 */
[----:B------:R-:W-:Y:S02]  /*0b20*/  IMAD.MOV.U32 R13, RZ, RZ, R5 ;  /* 0x000000ffff0d7224 */ /* 0x000fe400078e0005 */
[----:B------:R-:W-:Y:S02]  /*0b30*/  IMAD R11, R4, R8, R11 ;  /* 0x00000008040b7224 */ /* 0x000fe400078e020b */
[----:B------:R-:W-:-:S02]  /*0b40*/  IMAD.MOV.U32 R5, RZ, RZ, R10 ;  /* 0x000000ffff057224 */ /* 0x000fc400078e000a */
[----:B------:R-:W-:-:S04]  /*0b50*/  IMAD.HI.U32 R10, R6, R13, RZ ;  /* 0x0000000d060a7227 */ /* 0x000fc800078e00ff */
[--C-:B------:R-:W-:Y:S02]  /*0b60*/  @!P1 IMAD.IADD R9, R9, 0x1, -R4.reuse ;  /* 0x0000000109099824 */ /* 0x100fe400078e0a04 */
[----:B------:R-:W-:Y:S02]  /*0b70*/  @!P2 IMAD.IADD R7, R7, 0x1, -R4 ;  /* 0x000000010707a824 */ /* 0x000fe400078e0a04 */
[----:B------:R-:W-:Y:S01]  /*0b80*/  IMAD.MOV R10, RZ, RZ, -R10 ;  /* 0x000000ffff0a7224 */ /* 0x000fe200078e0a0a */
[C---:B------:R-:W-:Y:S01]  /*0b90*/  ISETP.GT.U32.AND P1, PT, R4.reuse, R9, PT ;  /* 0x000000090400720c */ /* 0x040fe20003f24070 */
[----:B------:R-:W-:Y:S01]  /*0ba0*/  @!P6 IMAD.MOV R7, RZ, RZ, -R7 ;  /* 0x000000ffff07e224 */ /* 0x000fe200078e0a07 */
[C---:B------:R-:W-:Y:S01]  /*0bb0*/  ISETP.GT.U32.AND P6, PT, R4.reuse, R11, PT ;  /* 0x0000000b0400720c */ /* 0x040fe20003fc4070 */
[----:B------:R-:W-:Y:S01]  /*0bc0*/  IMAD R13, R4, R10, R13 ;  /* 0x0000000a040d7224 */ /* 0x000fe200078e020d */
[----:B------:R-:W-:Y:S01]  /*0bd0*/  LOP3.LUT R10, R20, 0x28, RZ, 0xfc, !PT ;  /* 0x00000028140a7812 */ /* 0x000fe200078efcff */
[----:B------:R-:W-:-:S03]  /*0be0*/  IMAD.HI.U32 R8, R6, R17, RZ ;  /* 0x0000001106087227 */ /* 0x000fc600078e00ff */
[----:B------:R-:W-:Y:S01]  /*0bf0*/  ISETP.GE.AND P2, PT, R10, RZ, PT ;  /* 0x000000ff0a00720c */ /* 0x000fe20003f46270 */
[----:B------:R-:W-:Y:S01]  /*0c00*/  @!P5 IMAD.MOV R5, RZ, RZ, -R5 ;  /* 0x000000ffff05d224 */ /* 0x000fe200078e0a05 */
[----:B------:R-:W-:Y:S01]  /*0c10*/  @!P4 LOP3.LUT R5, RZ, R14, RZ, 0x33, !PT ;  /* 0x0000000eff05c212 */ /* 0x000fe200078e33ff */
[----:B------:R-:W-:Y:S01]  /*0c20*/  IMAD.MOV R8, RZ, RZ, -R8 ;  /* 0x000000ffff087224 */ /* 0x000fe200078e0a08 */
[----:B------:R-:W-:Y:S01]  /*0c30*/  ISETP.GE.AND P4, PT, R19, RZ, PT ;  /* 0x000000ff1300720c */ /* 0x000fe20003f86270 */
[--C-:B------:R-:W-:Y:S01]  /*0c40*/  @!P1 IMAD.IADD R9, R9, 0x1, -R4.reuse ;  /* 0x0000000109099824 */ /* 0x100fe200078e0a04 */
[C---:B------:R-:W-:Y:S01]  /*0c50*/  ISETP.GT.U32.AND P1, PT, R4.reuse, R13, PT ;  /* 0x0000000d0400720c */ /* 0x040fe20003f24070 */
[----:B------:R-:W-:Y:S01]  /*0c60*/  @!P6 IMAD.IADD R11, R11, 0x1, -R4 ;  /* 0x000000010b0be824 */ /* 0x000fe200078e0a04 */
[----:B------:R-:W-:Y:S01]  /*0c70*/  IABS R19, R10 ;  /* 0x0000000a00137213 */ /* 0x000fe20000000000 */
[----:B------:R-:W-:Y:S01]  /*0c80*/  IMAD R17, R4, R8, R17 ;  /* 0x0000000804117224 */ /* 0x000fe200078e0211 */
[----:B------:R-:W-:Y:S01]  /*0c90*/  ISETP.GE.AND P5, PT, R12, RZ, PT ;  /* 0x000000ff0c00720c */ /* 0x000fe20003fa6270 */
[----:B------:R-:W-:Y:S01]  /*0ca0*/  @!P0 IMAD.MOV R9, RZ, RZ, -R9 ;  /* 0x000000ffff098224 */ /* 0x000fe200078e0a09 */
[----:B------:R-:W-:Y:S01]  /*0cb0*/  ISETP.GT.U32.AND P6, PT, R4, R11, PT ;  /* 0x0000000b0400720c */ /* 0x000fe20003fc4070 */
[----:B------:R-:W-:-:S04]  /*0cc0*/  IMAD.HI.U32 R8, R6, R19, RZ ;  /* 0x0000001306087227 */ /* 0x000fc800078e00ff */
[----:B------:R-:W-:Y:S02]  /*0cd0*/  IMAD.MOV R10, RZ, RZ, -R8 ;  /* 0x000000ffff0a7224 */ /* 0x000fe400078e0a08 */
[----:B------:R-:W-:Y:S02]  /*0ce0*/  @!P1 IMAD.IADD R13, R13, 0x1, -R4 ;  /* 0x000000010d0d9824 */ /* 0x000fe400078e0a04 */
[----:B------:R-:W-:-:S03]  /*0cf0*/  IMAD.HI.U32 R8, R6, R27, RZ ;  /* 0x0000001b06087227 */ /* 0x000fc600078e00ff */
[C---:B------:R-:W-:Y:S01]  /*0d00*/  ISETP.GT.U32.AND P1, PT, R4.reuse, R13, PT ;  /* 0x0000000d0400720c */ /* 0x040fe20003f24070 */
[----:B------:R-:W-:Y:S01]  /*0d10*/  @!P6 IMAD.IADD R11, R11, 0x1, -R4 ;  /* 0x000000010b0be824 */ /* 0x000fe200078e0a04 */
[C---:B------:R-:W-:Y:S01]  /*0d20*/  ISETP.GT.U32.AND P6, PT, R4.reuse, R17, PT ;  /* 0x000000110400720c */ /* 0x040fe20003fc4070 */
[----:B------:R-:W-:Y:S02]  /*0d30*/  IMAD R19, R4, R10, R19 ;  /* 0x0000000a04137224 */ /* 0x000fe400078e0213 */
[----:B------:R-:W-:Y:S02]  /*0d40*/  IMAD.MOV R12, RZ, RZ, -R8 ;  /* 0x000000ffff0c7224 */ /* 0x000fe400078e0a08 */
[----:B------:R-:W-:-:S04]  /*0d50*/  IMAD.HI.U32 R10, R6, R29, RZ ;  /* 0x0000001d060a7227 */ /* 0x000fc800078e00ff */
[C---:B------:R-:W-:Y:S02]  /*0d60*/  IMAD R27, R4.reuse, R12, R27 ;  /* 0x0000000c041b7224 */ /* 0x040fe400078e021b */
[--C-:B------:R-:W-:Y:S01]  /*0d70*/  @!P1 IMAD.IADD R13, R13, 0x1, -R4.reuse ;  /* 0x000000010d0d9824 */ /* 0x100fe200078e0a04 */
[C---:B------:R-:W-:Y:S01]  /*0d80*/  ISETP.GT.U32.AND P1, PT, R4.reuse, R19, PT ;  /* 0x000000130400720c */ /* 0x040fe20003f24070 */
[----:B------:R-:W-:Y:S01]  /*0d90*/  @!P6 IMAD.IADD R17, R17, 0x1, -R4 ;  /* 0x000000011111e824 */ /* 0x000fe200078e0a04 */
[----:B------:R-:W-:Y:S01]  /*0da0*/  ISETP.GT.U32.AND P6, PT, R4, R27, PT ;  /* 0x0000001b0400720c */ /* 0x000fe20003fc4070 */
[----:B------:R-:W-:-:S03]  /*0db0*/  IMAD.HI.U32 R8, R6, R31, RZ ;  /* 0x0000001f06087227 */ /* 0x000fc600078e00ff */
[C---:B------:R-:W-:Y:S01]  /*0dc0*/  ISETP.GT.U32.AND P0, PT, R4.reuse, R17, PT ;  /* 0x000000110400720c */ /* 0x040fe20003f04070 */
[----:B------:R-:W-:Y:S02]  /*0dd0*/  IMAD.MOV R10, RZ, RZ, -R10 ;  /* 0x000000ffff0a7224 */ /* 0x000fe400078e0a0a */
[----:B------:R-:W-:Y:S02]  /*0de0*/  IMAD.MOV R8, RZ, RZ, -R8 ;  /* 0x000000ffff087224 */ /* 0x000fe400078e0a08 */
[C---:B------:R-:W-:Y:S02]  /*0df0*/  IMAD R29, R4.reuse, R10, R29 ;  /* 0x0000000a041d7224 */ /* 0x040fe400078e021d */
[----:B------:R-:W-:Y:S02]  /*0e00*/  IMAD R31, R4, R8, R31 ;  /* 0x00000008041f7224 */ /* 0x000fe400078e021f */
[----:B------:R-:W-:Y:S01]  /*0e10*/  VIADD R10, R18, 0xc ;  /* 0x0000000c120a7836 */ /* 0x000fe20000000000 */
[----:B------:R-:W-:Y:S01]  /*0e20*/  LOP3.LUT R18, R20, 0x14, RZ, 0xfc, !PT ;  /* 0x0000001414127812 */ /* 0x000fe200078efcff */
[----:B------:R-:W-:Y:S01]  /*0e30*/  @!P1 IMAD.IADD R19, R19, 0x1, -R4 ;  /* 0x0000000113139824 */ /* 0x000fe200078e0a04 */
[----:B------:R-:W-:Y:S01]  /*0e40*/  ISETP.GT.U32.AND P1, PT, R4, R29, PT ;  /* 0x0000001d0400720c */ /* 0x000fe20003f24070 */
[----:B------:R-:W-:Y:S01]  /*0e50*/  IMAD.HI.U32 R8, R6, R33, RZ ;  /* 0x0000002106087227 */ /* 0x000fe200078e00ff */
[----:B------:R-:W-:-:S02]  /*0e60*/  IABS R35, R18 ;  /* 0x0000001200237213 */ /* 0x000fc40000000000 */
[----:B------:R-:W-:Y:S01]  /*0e70*/  IABS R39, R10 ;  /* 0x0000000a00277213 */ /* 0x000fe20000000000 */
[----:B------:R-:W-:Y:S01]  /*0e80*/  @!P6 IMAD.IADD R27, R27, 0x1, -R4 ;  /* 0x000000011b1be824 */ /* 0x000fe200078e0a04 */
[C---:B------:R-:W-:Y:S01]  /*0e90*/  ISETP.GT.U32.AND P6, PT, R4.reuse, R31, PT ;  /* 0x0000001f0400720c */ /* 0x040fe20003fc4070 */
[----:B------:R-:W-:Y:S02]  /*0ea0*/  IMAD.MOV R8, RZ, RZ, -R8 ;  /* 0x000000ffff087224 */ /* 0x000fe400078e0a08 */
[----:B------:R-:W-:Y:S02]  /*0eb0*/  @!P0 IMAD.IADD R17, R17, 0x1, -R4 ;  /* 0x0000000111118824 */ /* 0x000fe400078e0a04 */
[----:B------:R-:W-:Y:S02]  /*0ec0*/  IMAD R33, R4, R8, R33 ;  /* 0x0000000804217224 */ /* 0x000fe400078e0221 */
[----:B------:R-:W-:-:S03]  /*0ed0*/  IMAD.HI.U32 R8, R6, R35, RZ ;  /* 0x0000002306087227 */ /* 0x000fc600078e00ff */
[C---:B------:R-:W-:Y:S01]  /*0ee0*/  ISETP.GT.U32.AND P0, PT, R4.reuse, R33, PT ;  /* 0x000000210400720c */ /* 0x040fe20003f04070 */
[----:B------:R-:W-:Y:S02]  /*0ef0*/  IMAD.MOV R14, RZ, RZ, -R8 ;  /* 0x000000ffff0e7224 */ /* 0x000fe400078e0a08 */
[--C-:B------:R-:W-:Y:S01]  /*0f00*/  @!P1 IMAD.IADD R29, R29, 0x1, -R4.reuse ;  /* 0x000000011d1d9824 */ /* 0x100fe200078e0a04 */
[C---:B------:R-:W-:Y:S01]  /*0f10*/  ISETP.GT.U32.AND P1, PT, R4.reuse, R19, PT ;  /* 0x000000130400720c */ /* 0x040fe20003f24070 */
[C---:B------:R-:W-:Y:S02]  /*0f20*/  IMAD R35, R4.reuse, R14, R35 ;  /* 0x0000000e04237224 */ /* 0x040fe400078e0223 */
[----:B------:R-:W-:Y:S01]  /*0f30*/  @!P6 IMAD.IADD R31, R31, 0x1, -R4 ;  /* 0x000000011f1fe824 */ /* 0x000fe200078e0a04 */
[----:B------:R-:W-:Y:S01]  /*0f40*/  ISETP.GT.U32.AND P6, PT, R4, R29, PT ;  /* 0x0000001d0400720c */ /* 0x000fe20003fc4070 */
[----:B------:R-:W-:-:S04]  /*0f50*/  IMAD.HI.U32 R14, R6, R41, RZ ;  /* 0x00000029060e7227 */ /* 0x000fc800078e00ff */
[----:B------:R-:W-:-:S04]  /*0f60*/  IMAD.HI.U32 R12, R6, R39, RZ ;  /* 0x00000027060c7227 */ /* 0x000fc800078e00ff */
[----:B------:R-:W-:Y:S02]  /*0f70*/  IMAD.MOV R14, RZ, RZ, -R14 ;  /* 0x000000ffff0e7224 */ /* 0x000fe400078e0a0e */
[----:B------:R-:W-:Y:S02]  /*0f80*/  IMAD.MOV R12, RZ, RZ, -R12 ;  /* 0x000000ffff0c7224 */ /* 0x000fe400078e0a0c */
[C---:B------:R-:W-:Y:S02]  /*0f90*/  IMAD R41, R4.reuse, R14, R41 ;  /* 0x0000000e04297224 */ /* 0x040fe400078e0229 */
[----:B------:R-:W-:Y:S01]  /*0fa0*/  IMAD R39, R4, R12, R39 ;  /* 0x0000000c04277224 */ /* 0x000fe200078e0227 */
[----:B------:R-:W-:Y:S01]  /*0fb0*/  LOP3.LUT R12, R20, 0x4, RZ, 0xfc, !PT ;  /* 0x00000004140c7812 */ /* 0x000fe200078efcff */
[--C-:B------:R-:W-:Y:S01]  /*0fc0*/  @!P0 IMAD.IADD R33, R33, 0x1, -R4.reuse ;  /* 0x0000000121218824 */ /* 0x100fe200078e0a04 */
[C---:B------:R-:W-:Y:S01]  /*0fd0*/  ISETP.GT.U32.AND P0, PT, R4.reuse, R41, PT ;  /* 0x000000290400720c */ /* 0x040fe20003f04070 */
[----:B------:R-:W-:Y:S01]  /*0fe0*/  @!P6 IMAD.IADD R29, R29, 0x1, -R4 ;  /* 0x000000011d1de824 */ /* 0x000fe200078e0a04 */
[C---:B------:R-:W-:Y:S01]  /*0ff0*/  ISETP.GT.U32.AND P6, PT, R4.reuse, R39, PT ;  /* 0x000000270400720c */ /* 0x040fe20003fc4070 */
[----:B------:R-:W-:Y:S01]  /*1000*/  @!P3 IMAD.MOV R11, RZ, RZ, -R11 ;  /* 0x000000ffff0bb224 */ /* 0x000fe200078e0a0b */
[----:B------:R-:W-:Y:S01]  /*1010*/  ISETP.GT.U32.AND P3, PT, R4, R27, PT ;  /* 0x0000001b0400720c */ /* 0x000fe20003f64070 */
[----:B------:R-:W-:Y:S01]  /*1020*/  IMAD.HI.U32 R8, R6, R37, RZ ;  /* 0x0000002506087227 */ /* 0x000fe200078e00ff */
[----:B------:R-:W-:-:S03]  /*1030*/  IABS R43, R12 ;  /* 0x0000000c002b7213 */ /* 0x000fc60000000000 */
[----:B------:R-:W-:Y:S02]  /*1040*/  IMAD.MOV R8, RZ, RZ, -R8 ;  /* 0x000000ffff087224 */ /* 0x000fe400078e0a08 */
[----:B------:R-:W-:Y:S01]  /*1050*/  @!P5 IMAD.MOV R13, RZ, RZ, -R13 ;  /* 0x000000ffff0dd224 */ /* 0x000fe200078e0a0d */
[C---:B------:R-:W-:Y:S01]  /*1060*/  ISETP.GT.U32.AND P5, PT, R4.reuse, R31, PT ;  /* 0x0000001f0400720c */ /* 0x040fe20003fa4070 */
[C---:B------:R-:W-:Y:S02]  /*1070*/  IMAD R37, R4.reuse, R8, R37 ;  /* 0x0000000804257224 */ /* 0x040fe400078e0225 */
[--C-:B------:R-:W-:Y:S01]  /*1080*/  @!P0 IMAD.IADD R41, R41, 0x1, -R4.reuse ;  /* 0x0000000129298824 */ /* 0x100fe200078e0a04 */
[----:B------:R-:W-:Y:S01]  /*1090*/  ISETP.GT.U32.AND P0, PT, R4, R33, PT ;  /* 0x000000210400720c */ /* 0x000fe20003f04070 */
[----:B------:R-:W-:Y:S01]  /*10a0*/  @!P6 IMAD.IADD R39, R39, 0x1, -R4 ;  /* 0x000000012727e824 */ /* 0x000fe200078e0a04 */
[----:B------:R-:W-:Y:S01]  /*10b0*/  ISETP.GE.AND P6, PT, R28, RZ, PT ;  /* 0x000000ff1c00720c */ /* 0x000fe20003fc6270 */
[----:B------:R-:W-:-:S04]  /*10c0*/  IMAD.HI.U32 R8, R6, R43, RZ ;  /* 0x0000002b06087227 */ /* 0x000fc800078e00ff */
[--C-:B------:R-:W-:Y:S01]  /*10d0*/  @!P1 IMAD.IADD R19, R19, 0x1, -R4.reuse ;  /* 0x0000000113139824 */ /* 0x100fe200078e0a04 */
[C---:B------:R-:W-:Y:S01]  /*10e0*/  ISETP.GT.U32.AND P1, PT, R4.reuse, R35, PT ;  /* 0x000000230400720c */ /* 0x040fe20003f24070 */
[----:B------:R-:W-:Y:S01]  /*10f0*/  @!P3 IMAD.IADD R27, R27, 0x1, -R4 ;  /* 0x000000011b1bb824 */ /* 0x000fe200078e0a04 */
[C---:B------:R-:W-:Y:S01]  /*1100*/  ISETP.GT.U32.AND P3, PT, R4.reuse, R37, PT ;  /* 0x000000250400720c */ /* 0x040fe20003f64070 */
[----:B------:R-:W-:Y:S01]  /*1110*/  @!P4 IMAD.MOV R17, RZ, RZ, -R17 ;  /* 0x000000ffff11c224 */ /* 0x000fe200078e0a11 */
[----:B------:R-:W-:Y:S01]  /*1120*/  ISETP.GT.U32.AND P4, PT, R4, R39, PT ;  /* 0x000000270400720c */ /* 0x000fe20003f84070 */
[----:B------:R-:W-:Y:S02]  /*1130*/  IMAD.MOV R8, RZ, RZ, -R8 ;  /* 0x000000ffff087224 */ /* 0x000fe400078e0a08 */
[----:B------:R-:W-:-:S04]  /*1140*/  IMAD.HI.U32 R6, R6, R45, RZ ;  /* 0x0000002d06067227 */ /* 0x000fc800078e00ff */
[----:B------:R-:W-:Y:S02]  /*1150*/  IMAD R43, R4, R8, R43 ;  /* 0x00000008042b7224 */ /* 0x000fe400078e022b */
[----:B------:R-:W-:Y:S02]  /*1160*/  IMAD.MOV R6, RZ, RZ, -R6 ;  /* 0x000000ffff067224 */ /* 0x000fe400078e0a06 */
[--C-:B------:R-:W-:Y:S01]  /*1170*/  @!P5 IMAD.IADD R31, R31, 0x1, -R4.reuse ;  /* 0x000000011f1fd824 */ /* 0x100fe200078e0a04 */
[----:B------:R-:W-:Y:S01]  /*1180*/  ISETP.GE.AND P5, PT, R20, RZ, PT ;  /* 0x000000ff1400720c */ /* 0x000fe20003fa6270 */
[--C-:B------:R-:W-:Y:S01]  /*1190*/  @!P0 IMAD.IADD R33, R33, 0x1, -R4.reuse ;  /* 0x0000000121218824 */ /* 0x100fe200078e0a04 */
[C---:B------:R-:W-:Y:S01]  /*11a0*/  ISETP.GT.U32.AND P0, PT, R4.reuse, R43, PT ;  /* 0x0000002b0400720c */ /* 0x040fe20003f04070 */
[----:B------:R-:W-:Y:S01]  /*11b0*/  IMAD R45, R4, R6, R45 ;  /* 0x00000006042d7224 */ /* 0x000fe200078e022d */
[----:B------:R-:W-:Y:S01]  /*11c0*/  SHF.R.S32.HI R20, RZ, 0x1f, R65 ;  /* 0x0000001fff147819 */ /* 0x000fe20000011441 */
[--C-:B------:R-:W-:Y:S01]  /*11d0*/  @!P1 IMAD.IADD R35, R35, 0x1, -R4.reuse ;  /* 0x0000000123239824 */ /* 0x100fe200078e0a04 */
[----:B------:R-:W-:Y:S01]  /*11e0*/  ISETP.GE.AND P1, PT, R24, RZ, PT ;  /* 0x000000ff1800720c */ /* 0x000fe20003f26270 */
[--C-:B------:R-:W-:Y:S01]  /*11f0*/  @!P3 IMAD.IADD R37, R37, 0x1, -R4.reuse ;  /* 0x000000012525b824 */ /* 0x100fe200078e0a04 */
[----:B------:R-:W-:Y:S01]  /*1200*/  ISETP.GE.AND P3, PT, R26, RZ, PT ;  /* 0x000000ff1a00720c */ /* 0x000fe20003f66270 */
[----:B------:R-:W-:Y:S01]  /*1210*/  @!P6 IMAD.MOV R31, RZ, RZ, -R31 ;  /* 0x000000ffff1fe224 */ /* 0x000fe200078e0a1f */
[----:B------:R-:W-:Y:S01]  /*1220*/  ISETP.GE.AND P6, PT, R30, RZ, PT ;  /* 0x000000ff1e00720c */ /* 0x000fe20003fc6270 */
[--C-:B------:R-:W-:Y:S01]  /*1230*/  @!P4 IMAD.IADD R39, R39, 0x1, -R4.reuse ;  /* 0x000000012727c824 */ /* 0x100fe200078e0a04 */
[C---:B------:R-:W-:Y:S01]  /*1240*/  ISETP.GT.U32.AND P4, PT, R4.reuse, R45, PT ;  /* 0x0000002d0400720c */ /* 0x040fe20003f84070 */
[----:B------:R-:W-:Y:S01]  /*1250*/  @!P2 IMAD.MOV R19, RZ, RZ, -R19 ;  /* 0x000000ffff13a224 */ /* 0x000fe200078e0a13 */
[----:B------:R-:W-:Y:S01]  /*1260*/  ISETP.GT.U32.AND P2, PT, R4, R35, PT ;  /* 0x000000230400720c */ /* 0x000fe20003f44070 */
[----:B------:R-:W-:Y:S01]  /*1270*/  @!P0 IMAD.IADD R43, R43, 0x1, -R4 ;  /* 0x000000012b2b8824 */ /* 0x000fe200078e0a04 */
[----:B------:R-:W-:Y:S01]  /*1280*/  ISETP.GE.AND P0, PT, R34, RZ, PT ;  /* 0x000000ff2200720c */ /* 0x000fe20003f06270 */
[----:B------:R-:W-:Y:S01]  /*1290*/  IMAD.SHL.U32 R6, R0, 0x10, RZ ;  /* 0x0000001000067824 */ /* 0x000fe200078e00ff */
[----:B------:R-:W-:Y:S01]  /*12a0*/  SHF.R.S32.HI R24, RZ, 0x1, R0 ;  /* 0x00000001ff187819 */ /* 0x000fe20000011400 */
[----:B------:R-:W-:Y:S01]  /*12b0*/  @!P1 IMAD.MOV R27, RZ, RZ, -R27 ;  /* 0x000000ffff1b9224 */ /* 0x000fe200078e0a1b */
[C---:B------:R-:W-:Y:S01]  /*12c0*/  ISETP.GT.U32.AND P1, PT, R4.reuse, R37, PT ;  /* 0x000000250400720c */ /* 0x040fe20003f24070 */
[----:B------:R-:W-:Y:S01]  /*12d0*/  @!P3 IMAD.MOV R29, RZ, RZ, -R29 ;  /* 0x000000ffff1db224 */ /* 0x000fe200078e0a1d */
[C---:B------:R-:W-:Y:S01]  /*12e0*/  ISETP.GT.U32.AND P3, PT, R4.reuse, R41, PT ;  /* 0x000000290400720c */ /* 0x040fe20003f64070 */
[----:B------:R-:W-:Y:S01]  /*12f0*/  @!P6 IMAD.MOV R33, RZ, RZ, -R33 ;  /* 0x000000ffff21e224 */ /* 0x000fe200078e0a21 */
[----:B------:R-:W-:Y:S01]  /*1300*/  ISETP.GT.U32.AND P6, PT, R4, R43, PT ;  /* 0x0000002b0400720c */ /* 0x000fe20003fc4070 */
[--C-:B------:R-:W-:Y:S01]  /*1310*/  @!P4 IMAD.IADD R45, R45, 0x1, -R4.reuse ;  /* 0x000000012d2dc824 */ /* 0x100fe200078e0a04 */
[----:B------:R-:W-:Y:S01]  /*1320*/  LOP3.LUT R6, R6, 0xe00, RZ, 0xc0, !PT ;  /* 0x00000e0006067812 */ /* 0x000fe200078ec0ff */
[--C-:B------:R-:W-:Y:S01]  /*1330*/  @!P2 IMAD.IADD R35, R35, 0x1, -R4.reuse ;  /* 0x000000012323a824 */ /* 0x100fe200078e0a04 */
[----:B------:R-:W-:Y:S01]  /*1340*/  ISETP.GE.AND P2, PT, R18, RZ, PT ;  /* 0x000000ff1200720c */ /* 0x000fe20003f46270 */
[----:B------:R-:W-:Y:S01]  /*1350*/  IMAD.SHL.U32 R8, R0, 0x2, RZ ;  /* 0x0000000200087824 */ /* 0x000fe200078e00ff */
[----:B------:R-:W-:Y:S01]  /*1360*/  ISETP.GT.U32.AND P4, PT, R4, R45, PT ;  /* 0x0000002d0400720c */ /* 0x000fe20003f84070 */
[----:B----4-:R-:W-:Y:S01]  /*1370*/  IMAD R5, R5, UR11, RZ ;  /* 0x0000000b05057c24 */ /* 0x010fe2000f8e02ff */
[----:B------:R-:W-:Y:S01]  /*1380*/  LOP3.LUT R49, R6, 0x30, R47, 0xf8, !PT ;  /* 0x0000003006317812 */ /* 0x000fe200078ef82f */
[--C-:B------:R-:W-:Y:S01]  /*1390*/  @!P1 IMAD.IADD R37, R37, 0x1, -R4.reuse ;  /* 0x0000000125259824 */ /* 0x100fe200078e0a04 */
[----:B------:R-:W-:Y:S01]  /*13a0*/  ISETP.GE.AND P1, PT, R32, RZ, PT ;  /* 0x000000ff2000720c */ /* 0x000fe20003f26270 */
[--C-:B------:R-:W-:Y:S01]  /*13b0*/  @!P3 IMAD.IADD R41, R41, 0x1, -R4.reuse ;  /* 0x000000012929b824 */ /* 0x100fe200078e0a04 */
[----:B------:R-:W-:Y:S01]  /*13c0*/  ISETP.GE.AND P3, PT, R10, RZ, PT ;  /* 0x000000ff0a00720c */ /* 0x000fe20003f66270 */
[----:B------:R-:W-:Y:S01]  /*13d0*/  @!P6 IMAD.IADD R43, R43, 0x1, -R4 ;  /* 0x000000012b2be824 */ /* 0x000fe200078e0a04 */
[----:B------:R-:W-:Y:S01]  /*13e0*/  ISETP.GE.AND P6, PT, R12, RZ, PT ;  /* 0x000000ff0c00720c */ /* 0x000fe20003fc6270 */
[----:B------:R-:W-:Y:S01]  /*13f0*/  IMAD.SHL.U32 R47, R0, 0x40, RZ ;  /* 0x00000040002f7824 */ /* 0x000fe200078e00ff */
[----:B------:R-:W-:Y:S01]  /*1400*/  SHF.R.U32.HI R6, RZ, 0x2, R0 ;  /* 0x00000002ff067819 */ /* 0x000fe20000011600 */
[----:B------:R-:W-:Y:S01]  /*1410*/  @!P2 IMAD.MOV R35, RZ, RZ, -R35 ;  /* 0x000000ffff23a224 */ /* 0x000fe200078e0a23 */
[----:B------:R-:W-:Y:S01]  /*1420*/  LOP3.LUT R51, R49, 0x30, R8, 0x78, !PT ;  /* 0x0000003031337812 */ /* 0x000fe200078e7808 */
[----:B------:R-:W-:Y:S01]  /*1430*/  @!P4 IMAD.IADD R45, R45, 0x1, -R4 ;  /* 0x000000012d2dc824 */ /* 0x000fe200078e0a04 */
[----:B------:R-:W-:Y:S01]  /*1440*/  ISETP.NE.AND P4, PT, R15, RZ, PT ;  /* 0x000000ff0f00720c */ /* 0x000fe20003f85270 */
[----:B------:R-:W-:Y:S01]  /*1450*/  @!P0 IMAD.MOV R41, RZ, RZ, -R41 ;  /* 0x000000ffff298224 */ /* 0x000fe200078e0a29 */
[----:B------:R-:W-:Y:S01]  /*1460*/  LOP3.LUT R4, RZ, R15, RZ, 0x33, !PT ;  /* 0x0000000fff047212 */ /* 0x000fe200078e33ff */
[----:B------:R-:W-:Y:S01]  /*1470*/  @!P1 IMAD.MOV R37, RZ, RZ, -R37 ;  /* 0x000000ffff259224 */ /* 0x000fe200078e0a25 */
[----:B------:R-:W-:Y:S01]  /*1480*/  SGXT.U32 R6, R6, 0x3 ;  /* 0x000000030606781a */ /* 0x000fe20000000000 */
[----:B------:R-:W-:Y:S01]  /*1490*/  @!P3 IMAD.MOV R39, RZ, RZ, -R39 ;  /* 0x000000ffff27b224 */ /* 0x000fe200078e0a27 */
[C---:B------:R-:W-:Y:S01]  /*14a0*/  SEL R9, R4.reuse, R9, !P4 ;  /* 0x0000000904097207 */ /* 0x040fe20006000000 */
[----:B------:R-:W-:Y:S01]  /*14b0*/  @!P6 IMAD.MOV R43, RZ, RZ, -R43 ;  /* 0x000000ffff2be224 */ /* 0x000fe200078e0a2b */
[C---:B------:R-:W-:Y:S01]  /*14c0*/  SEL R27, R4.reuse, R27, !P4 ;  /* 0x0000001b041b7207 */ /* 0x040fe20006000000 */
[----:B------:R-:W-:Y:S01]  /*14d0*/  @!P5 IMAD.MOV R45, RZ, RZ, -R45 ;  /* 0x000000ffff2dd224 */ /* 0x000fe200078e0a2d */
[C---:B------:R-:W-:Y:S01]  /*14e0*/  SEL R31, R4.reuse, R31, !P4 ;  /* 0x0000001f041f7207 */ /* 0x040fe20006000000 */
[----:B------:R-:W-:Y:S01]  /*14f0*/  IMAD R9, R9, UR6, RZ ;  /* 0x0000000609097c24 */ /* 0x000fe2000f8e02ff */
[----:B------:R-:W-:Y:S01]  /*1500*/  SEL R35, R4, R35, !P4 ;  /* 0x0000002304237207 */ /* 0x000fe20006000000 */
[----:B------:R-:W-:Y:S01]  /*1510*/  IMAD R32, R27, UR6, RZ ;  /* 0x000000061b207c24 */ /* 0x000fe2000f8e02ff */
[----:B------:R-:W-:Y:S01]  /*1520*/  SGXT R24, R24, 0x1 ;  /* 0x000000011818781a */ /* 0x000fe20000000200 */
[----:B------:R-:W-:Y:S01]  /*1530*/  IMAD R36, R31, UR6, RZ ;  /* 0x000000061f247c24 */ /* 0x000fe2000f8e02ff */
[----:B------:R-:W-:Y:S01]  /*1540*/  LOP3.LUT R49, R6, 0x40, R47, 0xf8, !PT ;  /* 0x0000004006317812 */ /* 0x000fe200078ef82f */
[----:B------:R-:W-:Y:S01]  /*1550*/  IMAD R8, R35, UR6, RZ ;  /* 0x0000000623087c24 */ /* 0x000fe2000f8e02ff */
[C---:B------:R-:W-:Y:S01]  /*1560*/  SEL R7, R4.reuse, R7, !P4 ;  /* 0x0000000704077207 */ /* 0x040fe20006000000 */
[----:B------:R-:W0:Y:S01]  /*1570*/  LDC R6, c[0x0][0x3a8] ;  /* 0x0000ea00ff067b82 */ /* 0x000e220000000800 */
[----:B------:R-:W-:-:S02]  /*1580*/  SEL R11, R4, R11, !P4 ;  /* 0x0000000b040b7207 */ /* 0x000fc40006000000 */
[C---:B------:R-:W-:Y:S01]  /*1590*/  SEL R13, R4.reuse, R13, !P4 ;  /* 0x0000000d040d7207 */ /* 0x040fe20006000000 */
[----:B------:R-:W-:Y:S01]  /*15a0*/  IMAD R7, R7, UR6, RZ ;  /* 0x0000000607077c24 */ /* 0x000fe2000f8e02ff */
        /* <DEDUP_REMOVED lines=16> */
[----:B------:R-:W-:Y:S01]  /*16b0*/  SEL R4, R4, R45, !P4 ;  /* 0x0000002d04047207 */ /* 0x000fe20006000000 */
[----:B------:R-:W-:Y:S01]  /*16c0*/  IMAD R14, R41, UR6, RZ ;  /* 0x00000006290e7c24 */ /* 0x000fe2000f8e02ff */
[----:B------:R-:W-:Y:S01]  /*16d0*/  SHF.R.S32.HI R35, RZ, 0x1f, R9 ;  /* 0x0000001fff237819 */ /* 0x000fe20000011409 */
[----:B------:R-:W-:Y:S01]  /*16e0*/  IMAD R15, R43, UR6, RZ ;  /* 0x000000062b0f7c24 */ /* 0x000fe2000f8e02ff */
[----:B--2---:R-:W-:Y:S01]  /*16f0*/  IADD3 R27, P2, PT, R9, UR14, RZ ;  /* 0x0000000e091b7c10 */ /* 0x004fe2000ff5e0ff */
[----:B------:R-:W-:Y:S01]  /*1700*/  IMAD R4, R4, UR6, RZ ;  /* 0x0000000604047c24 */ /* 0x000fe2000f8e02ff */
[----:B------:R-:W-:Y:S01]  /*1710*/  LOP3.LUT R24, R49, 0x88, R24, 0xf8, !PT ;  /* 0x0000008831187812 */ /* 0x000fe200078ef818 */
[----:B------:R-:W-:Y:S01]  /*1720*/  USHF.R.S32.HI UR6, URZ, 0x1f, UR4 ;  /* 0x0000001fff067899 */ /* 0x000fe20008011404 */
[----:B------:R-:W-:Y:S01]  /*1730*/  SHF.R.S32.HI R49, RZ, 0x1f, R36 ;  /* 0x0000001fff317819 */ /* 0x000fe20000011424 */
[-C--:B0-----:R-:W-:Y:S01]  /*1740*/  IMAD R67, R67, R6.reuse, RZ ;  /* 0x0000000643437224 */ /* 0x081fe200078e02ff */
[----:B------:R-:W-:Y:S01]  /*1750*/  IADD3.X R35, PT, PT, R35, UR15, RZ, P2, !PT ;  /* 0x0000000f23237c10 */ /* 0x000fe200097fe4ff */
[----:B------:R-:W-:Y:S01]  /*1760*/  ULEA.HI UR6, UR6, UR4, URZ, 0x6 ;  /* 0x0000000406067291 */ /* 0x000fe2000f8f30ff */
[----:B------:R-:W-:Y:S01]  /*1770*/  IADD3 R36, P2, PT, R36, UR14, RZ ;  /* 0x0000000e24247c10 */ /* 0x000fe2000ff5e0ff */
[-C--:B------:R-:W-:Y:S01]  /*1780*/  IMAD R69, R69, R6.reuse, RZ ;  /* 0x0000000645457224 */ /* 0x080fe200078e02ff */
[----:B------:R-:W-:Y:S01]  /*1790*/  LOP3.LUT R26, R47, 0x1c0, RZ, 0xc0, !PT ;  /* 0x000001c02f1a7812 */ /* 0x000fe200078ec0ff */
[----:B------:R-:W-:Y:S01]  /*17a0*/  IMAD.SHL.U32 R71, R6, 0x40, RZ ;  /* 0x0000004006477824 */ /* 0x000fe200078e00ff */
[----:B------:R-:W-:Y:S01]  /*17b0*/  SHF.R.S32.HI R37, RZ, 0x1f, R11 ;  /* 0x0000001fff257819 */ /* 0x000fe2000001140b */
[-C--:B------:R-:W-:Y:S01]  /*17c0*/  IMAD R73, R21, R6.reuse, RZ ;  /* 0x0000000615497224 */ /* 0x080fe200078e02ff */
[----:B------:R-:W-:Y:S01]  /*17d0*/  IADD3 R28, P1, PT, R11, UR14, RZ ;  /* 0x0000000e0b1c7c10 */ /* 0x000fe2000ff3e0ff */
[----:B------:R-:W-:Y:S01]  /*17e0*/  IMAD R75, R22, R6, RZ ;  /* 0x00000006164b7224 */ /* 0x000fe200078e02ff */
[----:B------:R-:W-:Y:S01]  /*17f0*/  IADD3.X R49, PT, PT, R49, UR15, RZ, P2, !PT ;  /* 0x0000000f31317c10 */ /* 0x000fe200097fe4ff */
[----:B------:R-:W-:Y:S01]  /*1800*/  USHF.L.U32 UR4, UR10, 0x6, URZ ;  /* 0x000000060a047899 */ /* 0x000fe200080006ff */
[----:B------:R-:W-:Y:S01]  /*1810*/  IADD3 R50, P2, PT, R4, UR14, RZ ;  /* 0x0000000e04327c10 */ /* 0x000fe2000ff5e0ff */
[----:B------:R-:W-:Y:S01]  /*1820*/  USHF.R.S32.HI UR6, URZ, 0x6, UR6 ;  /* 0x00000006ff067899 */ /* 0x000fe20008011406 */
[----:B------:R-:W-:-:S02]  /*1830*/  SHF.R.S32.HI R4, RZ, 0x1f, R4 ;  /* 0x0000001fff047819 */ /* 0x000fc40000011404 */
[----:B------:R-:W-:Y:S02]  /*1840*/  IADD3 R26, PT, PT, R51, UR5, R26 ;  /* 0x00000005331a7c10 */ /* 0x000fe4000fffe01a */
[----:B------:R-:W-:Y:S02]  /*1850*/  SHF.R.S32.HI R51, RZ, 0x1f, R38 ;  /* 0x0000001fff337819 */ /* 0x000fe40000011426 */
[----:B------:R-:W-:Y:S02]  /*1860*/  IADD3.X R37, PT, PT, R37, UR15, RZ, P1, !PT ;  /* 0x0000000f25257c10 */ /* 0x000fe40008ffe4ff */
[----:B------:R-:W-:Y:S02]  /*1870*/  IADD3 R38, P1, PT, R38, UR14, RZ ;  /* 0x0000000e26267c10 */ /* 0x000fe4000ff3e0ff */
[----:B------:R-:W-:Y:S02]  /*1880*/  IADD3.X R63, PT, PT, R4, UR15, RZ, P2, !PT ;  /* 0x0000000f043f7c10 */ /* 0x000fe400097fe4ff */
[----:B------:R-:W-:-:S02]  /*1890*/  SHF.R.S32.HI R4, RZ, 0x7, R0 ;  /* 0x00000007ff047819 */ /* 0x000fc40000011400 */
[----:B------:R-:W-:Y:S02]  /*18a0*/  SHF.R.S32.HI R33, RZ, 0x1f, R7 ;  /* 0x0000001fff217819 */ /* 0x000fe40000011407 */
[----:B------:R-:W-:Y:S02]  /*18b0*/  IADD3 R17, P3, PT, R7, UR14, RZ ;  /* 0x0000000e07117c10 */ /* 0x000fe4000ff7e0ff */
[----:B------:R-:W-:Y:S02]  /*18c0*/  IADD3.X R51, PT, PT, R51, UR15, RZ, P1, !PT ;  /* 0x0000000f33337c10 */ /* 0x000fe40008ffe4ff */
[----:B------:R-:W-:Y:S02]  /*18d0*/  IADD3 R52, P1, PT, R5, UR12, RZ ;  /* 0x0000000c05347c10 */ /* 0x000fe4000ff3e0ff */
[----:B------:R-:W-:Y:S02]  /*18e0*/  SHF.R.S32.HI R41, RZ, 0x1f, R30 ;  /* 0x0000001fff297819 */ /* 0x000fe4000001141e */
[----:B------:R-:W-:-:S02]  /*18f0*/  SGXT R4, R4, 0x1 ;  /* 0x000000010404781a */ /* 0x000fc40000000200 */
[----:B------:R-:W-:Y:S02]  /*1900*/  SHF.R.S32.HI R39, RZ, 0x1f, R13 ;  /* 0x0000001fff277819 */ /* 0x000fe4000001140d */
[----:B------:R-:W-:Y:S02]  /*1910*/  IADD3 R29, P0, PT, R13, UR14, RZ ;  /* 0x0000000e0d1d7c10 */ /* 0x000fe4000ff1e0ff */
[----:B------:R-:W-:Y:S02]  /*1920*/  IADD3 R30, P4, PT, R30, UR14, RZ ;  /* 0x0000000e1e1e7c10 */ /* 0x000fe4000ff9e0ff */
[----:B------:R-:W-:Y:S02]  /*1930*/  SHF.R.S32.HI R45, RZ, 0x1f, R32 ;  /* 0x0000001fff2d7819 */ /* 0x000fe40000011420 */
[----:B------:R-:W-:Y:S02]  /*1940*/  SHF.R.S32.HI R47, RZ, 0x1f, R34 ;  /* 0x0000001fff2f7819 */ /* 0x000fe40000011422 */
[----:B------:R-:W-:-:S02]  /*1950*/  IADD3.X R33, PT, PT, R33, UR15, RZ, P3, !PT ;  /* 0x0000000f21217c10 */ /* 0x000fc40009ffe4ff */
[----:B------:R-:W-:Y:S02]  /*1960*/  SHF.R.S32.HI R43, RZ, 0x1f, R19 ;  /* 0x0000001fff2b7819 */ /* 0x000fe40000011413 */
[----:B------:R-:W-:Y:S02]  /*1970*/  IADD3 R31, P6, PT, R19, UR14, RZ ;  /* 0x0000000e131f7c10 */ /* 0x000fe4000ffde0ff */
[----:B------:R-:W-:Y:S02]  /*1980*/  IADD3 R32, P5, PT, R32, UR14, RZ ;  /* 0x0000000e20207c10 */ /* 0x000fe4000ffbe0ff */
[----:B------:R-:W-:Y:S02]  /*1990*/  IADD3 R34, P3, PT, R34, UR14, RZ ;  /* 0x0000000e22227c10 */ /* 0x000fe4000ff7e0ff */
[----:B------:R-:W-:Y:S02]  /*19a0*/  LEA.HI.X.SX32 R54, R5, UR13, 0x1, P1 ;  /* 0x0000000d05367c11 */ /* 0x000fe400088f0eff */
[----:B------:R-:W-:-:S02]  /*19b0*/  LOP3.LUT R5, R4, 0x90, RZ, 0xc0, !PT ;  /* 0x0000009004057812 */ /* 0x000fc400078ec0ff */
[----:B------:R-:W-:Y:S02]  /*19c0*/  IADD3.X R39, PT, PT, R39, UR15, RZ, P0, !PT ;  /* 0x0000000f27277c10 */ /* 0x000fe400087fe4ff */
[----:B------:R-:W-:Y:S02]  /*19d0*/  IADD3.X R41, PT, PT, R41, UR15, RZ, P4, !PT ;  /* 0x0000000f29297c10 */ /* 0x000fe4000a7fe4ff */
[----:B------:R-:W-:Y:S02]  /*19e0*/  IADD3 R40, P0, PT, R8, UR14, RZ ;  /* 0x0000000e08287c10 */ /* 0x000fe4000ff1e0ff */
[----:B------:R-:W-:Y:S02]  /*19f0*/  IADD3 R42, P4, PT, R10, UR14, RZ ;  /* 0x0000000e0a2a7c10 */ /* 0x000fe4000ff9e0ff */
[----:B------:R-:W-:Y:S02]  /*1a00*/  IADD3.X R43, PT, PT, R43, UR15, RZ, P6, !PT ;  /* 0x0000000f2b2b7c10 */ /* 0x000fe4000b7fe4ff */
[----:B------:R-:W-:-:S02]  /*1a10*/  IADD3.X R45, PT, PT, R45, UR15, RZ, P5, !PT ;  /* 0x0000000f2d2d7c10 */ /* 0x000fc4000affe4ff */
[----:B------:R-:W-:Y:S02]  /*1a20*/  IADD3.X R47, PT, PT, R47, UR15, RZ, P3, !PT ;  /* 0x0000000f2f2f7c10 */ /* 0x000fe40009ffe4ff */
[----:B------:R-:W-:Y:S02]  /*1a30*/  IADD3 R44, P6, PT, R12, UR14, RZ ;  /* 0x0000000e0c2c7c10 */ /* 0x000fe4000ffde0ff */
[----:B------:R-:W-:Y:S02]  /*1a40*/  IADD3 R46, P5, PT, R14, UR14, RZ ;  /* 0x0000000e0e2e7c10 */ /* 0x000fe4000ffbe0ff */
[----:B------:R-:W-:Y:S02]  /*1a50*/  IADD3 R48, P3, PT, R15, UR14, RZ ;  /* 0x0000000e0f307c10 */ /* 0x000fe4000ff7e0ff */
[----:B------:R-:W-:Y:S02]  /*1a60*/  SHF.R.S32.HI R8, RZ, 0x1f, R8 ;  /* 0x0000001fff087819 */ /* 0x000fe40000011408 */
[----:B------:R-:W-:-:S02]  /*1a70*/  SHF.R.S32.HI R10, RZ, 0x1f, R10 ;  /* 0x0000001fff0a7819 */ /* 0x000fc4000001140a */
[----:B------:R-:W-:Y:S02]  /*1a80*/  SHF.R.S32.HI R12, RZ, 0x1f, R12 ;  /* 0x0000001fff0c7819 */ /* 0x000fe4000001140c */
[----:B------:R-:W-:Y:S02]  /*1a90*/  SHF.R.S32.HI R14, RZ, 0x1f, R14 ;  /* 0x0000001fff0e7819 */ /* 0x000fe4000001140e */
[----:B------:R-:W-:Y:S02]  /*1aa0*/  SHF.R.S32.HI R15, RZ, 0x1f, R15 ;  /* 0x0000001fff0f7819 */ /* 0x000fe4000001140f */
[----:B------:R-:W-:Y:S02]  /*1ab0*/  LOP3.LUT R19, R4, 0x88, RZ, 0xc0, !PT ;  /* 0x0000008804137812 */ /* 0x000fe400078ec0ff */
[----:B------:R-:W-:Y:S02]  /*1ac0*/  LOP3.LUT R58, R5, 0x7f, R0, 0x78, !PT ;  /* 0x0000007f053a7812 */ /* 0x000fe400078e7800 */
[----:B------:R-:W-:-:S02]  /*1ad0*/  IADD3.X R53, PT, PT, R8, UR15, RZ, P0, !PT ;  /* 0x0000000f08357c10 */ /* 0x000fc400087fe4ff */
[----:B------:R-:W-:Y:S02]  /*1ae0*/  CS2R R8, SRZ ;  /* 0x0000000000087805 */ /* 0x000fe4000001ff00 */
[----:B------:R-:W-:Y:S02]  /*1af0*/  IADD3.X R55, PT, PT, R10, UR15, RZ, P4, !PT ;  /* 0x0000000f0a377c10 */ /* 0x000fe4000a7fe4ff */
[----:B------:R-:W-:Y:S02]  /*1b00*/  CS2R R10, SRZ ;  /* 0x00000000000a7805 */ /* 0x000fe4000001ff00 */
[----:B------:R-:W-:Y:S02]  /*1b10*/  IADD3.X R57, PT, PT, R12, UR15, RZ, P6, !PT ;  /* 0x0000000f0c397c10 */ /* 0x000fe4000b7fe4ff */
[----:B------:R-:W-:Y:S02]  /*1b20*/  IADD3.X R59, PT, PT, R14, UR15, RZ, P5, !PT ;  /* 0x0000000f0e3b7c10 */ /* 0x000fe4000affe4ff */
[----:B------:R-:W-:-:S02]  /*1b30*/  IADD3.X R61, PT, PT, R15, UR15, RZ, P3, !PT ;  /* 0x0000000f0f3d7c10 */ /* 0x000fc40009ffe4ff */
[----:B------:R-:W-:Y:S02]  /*1b40*/  LOP3.LUT R19, R19, 0x7f, R0, 0x78, !PT ;  /* 0x0000007f13137812 */ /* 0x000fe400078e7800 */
[----:B------:R-:W-:Y:S02]  /*1b50*/  LOP3.LUT R18, R24, 0x8, RZ, 0x3c, !PT ;  /* 0x0000000818127812 */ /* 0x000fe400078e3cff */
[----:B------:R-:W-:-:S07]  /*1b60*/  LOP3.LUT R56, R58, 0x20, RZ, 0x3c, !PT ;  /* 0x000000203a387812 */ /* 0x000fce00078e3cff */
.L_x_1:
[C---:B------:R-:W-:Y:S02]  /*1b70*/  ISETP.GE.AND P0, PT, R22.reuse, UR7, PT ;  /* 0x0000000716007c0c */ /* 0x040fe4000bf06270 */
[C---:B------:R-:W-:Y:S02]  /*1b80*/  IADD3 R14, P1, PT, R75.reuse, R52, RZ ;  /* 0x000000344b0e7210 */ /* 0x040fe40007f3e0ff */
[C---:B------:R-:W-:Y:S02]  /*1b90*/  LOP3.LUT R4, R22.reuse, 0x10, RZ, 0xfc, !PT ;  /* 0x0000001016047812 */ /* 0x040fe400078efcff */
[----:B------:R-:W-:Y:S02]  /*1ba0*/  LOP3.LUT R5, R22, 0x20, RZ, 0xfc, !PT ;  /* 0x0000002016057812 */ /* 0x000fe400078efcff */
[----:B------:R-:W-:Y:S02]  /*1bb0*/  PRMT R60, RZ, 0x7610, R60 ;  /* 0x00007610ff3c7816 */ /* 0x000fe4000000003c */
[----:B------:R-:W-:-:S02]  /*1bc0*/  LEA.HI.X.SX32 R15, R75, R54, 0x1, P1 ;  /* 0x000000364b0f7211 */ /* 0x000fc400008f0eff */
[----:B------:R-:W-:Y:S02]  /*1bd0*/  ISETP.GE.AND P3, PT, R4, UR7, PT ;  /* 0x0000000704007c0c */ /* 0x000fe4000bf66270 */
[----:B------:R-:W-:Y:S01]  /*1be0*/  ISETP.GE.AND P4, PT, R5, UR7, PT ;  /* 0x0000000705007c0c */ /* 0x000fe2000bf86270 */
[----:B------:R0:W2:Y:S01]  /*1bf0*/  @!P0 LDG.E.U8 R60, desc[UR8][R14.64] ;  /* 0x000000080e3c8981 */ /* 0x0000a2000c1e1100 */
[----:B------:R-:W-:Y:S02]  /*1c00*/  ISETP.GE.AND P5, PT, R21, UR7, PT ;  /* 0x0000000715007c0c */ /* 0x000fe4000bfa6270 */
[-C--:B------:R-:W-:Y:S02]  /*1c10*/  IADD3 R12, P2, PT, R69, R52.reuse, RZ ;  /* 0x00000034450c7210 */ /* 0x080fe40007f5e0ff */
[-C--:B------:R-:W-:Y:S02]  /*1c20*/  IADD3 R6, P1, PT, R67, R52.reuse, RZ ;  /* 0x0000003443067210 */ /* 0x080fe40007f3e0ff */
[----:B------:R-:W-:-:S02]  /*1c30*/  IADD3 R4, P0, PT, R73, R52, RZ ;  /* 0x0000003449047210 */ /* 0x000fc40007f1e0ff */
[----:B------:R-:W-:Y:S02]  /*1c40*/  PRMT R62, RZ, 0x7610, R62 ;  /* 0x00007610ff3e7816 */ /* 0x000fe4000000003e */
[----:B------:R-:W-:Y:S02]  /*1c50*/  PRMT R64, RZ, 0x7610, R64 ;  /* 0x00007610ff407816 */ /* 0x000fe40000000040 */
[----:B------:R-:W-:Y:S02]  /*1c60*/  PRMT R66, RZ, 0x7610, R66 ;  /* 0x00007610ff427816 */ /* 0x000fe40000000042 */
[-C--:B------:R-:W-:Y:S02]  /*1c70*/  LEA.HI.X.SX32 R13, R69, R54.reuse, 0x1, P2 ;  /* 0x00000036450d7211 */ /* 0x080fe400010f0eff */
[-C--:B------:R-:W-:Y:S02]  /*1c80*/  LEA.HI.X.SX32 R7, R67, R54.reuse, 0x1, P1 ;  /* 0x0000003643077211 */ /* 0x080fe400008f0eff */
[----:B------:R-:W-:Y:S01]  /*1c90*/  LEA.HI.X.SX32 R5, R73, R54, 0x1, P0 ;  /* 0x0000003649057211 */ /* 0x000fe200000f0eff */
[----:B------:R1:W3:Y:S04]  /*1ca0*/  @!P3 LDG.E.U8 R62, desc[UR8][R12.64] ;  /* 0x000000080c3eb981 */ /* 0x0002e8000c1e1100 */
[----:B------:R4:W5:Y:S04]  /*1cb0*/  @!P4 LDG.E.U8 R64, desc[UR8][R6.64] ;  /* 0x000000080640c981 */ /* 0x000968000c1e1100 */
[----:B------:R4:W5:Y:S01]  /*1cc0*/  @!P5 LDG.E.U8 R66, desc[UR8][R4.64] ;  /* 0x000000080442d981 */ /* 0x000962000c1e1100 */
[----:B0-----:R-:W-:-:S02]  /*1cd0*/  LOP3.LUT R14, R0, 0x3f, RZ, 0xc0, !PT ;  /* 0x0000003f000e7812 */ /* 0x001fc400078ec0ff */
[----:B------:R-:W-:Y:S01]  /*1ce0*/  PRMT R89, RZ, 0x7610, R89 ;  /* 0x00007610ff597816 */ /* 0x000fe20000000059 */
[----:B------:R-:W-:Y:S01]  /*1cf0*/  BAR.SYNC.DEFER_BLOCKING 0x0 ;  /* 0x0000000000007b1d */ /* 0x000fe20000010000 */
[----:B------:R-:W-:Y:S02]  /*1d00*/  ISETP.GE.AND P0, PT, R14, UR7, PT ;  /* 0x000000070e007c0c */ /* 0x000fe4000bf06270 */
[C---:B------:R-:W-:Y:S02]  /*1d10*/  IADD3 R14, P1, PT, R65.reuse, R27, RZ ;  /* 0x0000001b410e7210 */ /* 0x040fe40007f3e0ff */
[C---:B-1----:R-:W-:Y:S02]  /*1d20*/  IADD3 R12, P2, PT, R65.reuse, R29, RZ ;  /* 0x0000001d410c7210 */ /* 0x042fe40007f5e0ff */
[C---:B----4-:R-:W-:Y:S01]  /*1d30*/  IADD3 R6, P3, PT, R65.reuse, R31, RZ ;  /* 0x0000001f41067210 */ /* 0x050fe20007f7e0ff */
[C---:B------:R-:W-:Y:S01]  /*1d40*/  IMAD.X R15, R20.reuse, 0x1, R35, P1 ;  /* 0x00000001140f7824 */ /* 0x040fe200008e0623 */
[----:B------:R-:W-:Y:S01]  /*1d50*/  IADD3 R4, P1, PT, R65, R28, RZ ;  /* 0x0000001c41047210 */ /* 0x000fe20007f3e0ff */
[C---:B------:R-:W-:Y:S01]  /*1d60*/  IMAD.X R13, R20.reuse, 0x1, R39, P2 ;  /* 0x00000001140d7824 */ /* 0x040fe200010e0627 */
[----:B------:R-:W-:Y:S01]  /*1d70*/  PRMT R87, RZ, 0x7610, R87 ;  /* 0x00007610ff577816 */ /* 0x000fe20000000057 */
[C---:B------:R-:W-:Y:S01]  /*1d80*/  IMAD.X R7, R20.reuse, 0x1, R43, P3 ;  /* 0x0000000114077824 */ /* 0x040fe200018e062b */
[----:B------:R-:W-:Y:S01]  /*1d90*/  PRMT R93, RZ, 0x7610, R93 ;  /* 0x00007610ff5d7816 */ /* 0x000fe2000000005d */
[----:B------:R-:W-:Y:S01]  /*1da0*/  IMAD.X R5, R20, 0x1, R37, P1 ;  /* 0x0000000114057824 */ /* 0x000fe200008e0625 */
[----:B------:R-:W-:-:S02]  /*1db0*/  PRMT R91, RZ, 0x7610, R91 ;  /* 0x00007610ff5b7816 */ /* 0x000fc4000000005b */
[C---:B------:R-:W-:Y:S02]  /*1dc0*/  IADD3 R76, P2, PT, R65.reuse, R34, RZ ;  /* 0x00000022414c7210 */ /* 0x040fe40007f5e0ff */
[----:B------:R-:W-:Y:S02]  /*1dd0*/  IADD3 R78, P3, PT, R65, R38, RZ ;  /* 0x00000026414e7210 */ /* 0x000fe40007f7e0ff */
[----:B------:R-:W-:Y:S01]  /*1de0*/  PRMT R95, RZ, 0x7610, R95 ;  /* 0x00007610ff5f7816 */ /* 0x000fe2000000005f */
[C---:B------:R-:W-:Y:S01]  /*1df0*/  IMAD.X R77, R20.reuse, 0x1, R47, P2 ;  /* 0x00000001144d7824 */ /* 0x040fe200010e062f */
[----:B------:R-:W-:Y:S01]  /*1e00*/  PRMT R97, RZ, 0x7610, R97 ;  /* 0x00007610ff617816 */ /* 0x000fe20000000061 */
[----:B------:R-:W-:Y:S01]  /*1e10*/  IMAD.X R79, R20, 0x1, R51, P3 ;  /* 0x00000001144f7824 */ /* 0x000fe200018e0633 */
[----:B------:R-:W-:Y:S02]  /*1e20*/  PRMT R99, RZ, 0x7610, R99 ;  /* 0x00007610ff637816 */ /* 0x000fe40000000063 */
[----:B------:R-:W-:-:S02]  /*1e30*/  PRMT R90, RZ, 0x7610, R90 ;  /* 0x00007610ff5a7816 */ /* 0x000fc4000000005a */
[----:B------:R-:W-:Y:S02]  /*1e40*/  PRMT R88, RZ, 0x7610, R88 ;  /* 0x00007610ff587816 */ /* 0x000fe40000000058 */
[----:B------:R-:W-:Y:S02]  /*1e50*/  PRMT R125, RZ, 0x7610, R125 ;  /* 0x00007610ff7d7816 */ /* 0x000fe4000000007d */
[----:B------:R-:W-:Y:S02]  /*1e60*/  PRMT R123, RZ, 0x7610, R123 ;  /* 0x00007610ff7b7816 */ /* 0x000fe4000000007b */
[----:B------:R-:W-:Y:S02]  /*1e70*/  PRMT R119, RZ, 0x7610, R119 ;  /* 0x00007610ff777816 */ /* 0x000fe40000000077 */
[----:B------:R-:W-:Y:S02]  /*1e80*/  PRMT R121, RZ, 0x7610, R121 ;  /* 0x00007610ff797816 */ /* 0x000fe40000000079 */
[----:B------:R-:W-:-:S02]  /*1e90*/  PRMT R94, RZ, 0x7610, R94 ;  /* 0x00007610ff5e7816 */ /* 0x000fc4000000005e */
[----:B------:R-:W-:Y:S02]  /*1ea0*/  PRMT R92, RZ, 0x7610, R92 ;  /* 0x00007610ff5c7816 */ /* 0x000fe4000000005c */
[----:B------:R-:W-:Y:S01]  /*1eb0*/  PRMT R96, RZ, 0x7610, R96 ;  /* 0x00007610ff607816 */ /* 0x000fe20000000060 */
[----:B--2---:R-:W-:Y:S04]  /*1ec0*/  STS.U8 [R19+UR5], R60 ;  /* 0x0000003c13007988 */ /* 0x004fe80008000005 */
[----:B---3--:R-:W-:Y:S04]  /*1ed0*/  STS.U8 [R19+UR5+0x100], R62 ;  /* 0x0001003e13007988 */ /* 0x008fe80008000005 */
[----:B-----5:R-:W-:Y:S04]  /*1ee0*/  STS.U8 [R19+UR5+0x200], R64 ;  /* 0x0002004013007988 */ /* 0x020fe80008000005 */
[----:B------:R-:W-:Y:S01]  /*1ef0*/  STS.U8 [R19+UR5+0x300], R66 ;  /* 0x0003004213007988 */ /* 0x000fe20008000005 */
[----:B------:R-:W-:Y:S06]  /*1f00*/  BAR.SYNC.DEFER_BLOCKING 0x0 ;  /* 0x0000000000007b1d */ /* 0x000fec0000010000 */
[----:B------:R0:W2:Y:S04]  /*1f10*/  @!P0 LDG.E.U8 R89, desc[UR8][R14.64] ;  /* 0x000000080e598981 */ /* 0x0000a8000c1e1100 */
[----:B------:R1:W3:Y:S04]  /*1f20*/  @!P0 LDG.E.U8 R87, desc[UR8][R4.64] ;  /* 0x0000000804578981 */ /* 0x0002e8000c1e1100 */
[----:B------:R4:W5:Y:S01]  /*1f30*/  @!P0 LDG.E.U8 R93, desc[UR8][R12.64] ;  /* 0x000000080c5d8981 */ /* 0x000962000c1e1100 */
[----:B0-----:R-:W-:-:S03]  /*1f40*/  IADD3 R14, P1, PT, R65, R32, RZ ;  /* 0x00000020410e7210 */ /* 0x001fc60007f3e0ff */
[----:B------:R0:W3:Y:S02]  /*1f50*/  @!P0 LDG.E.U8 R91, desc[UR8][R6.64] ;  /* 0x00000008065b8981 */ /* 0x0000e4000c1e1100 */
[----:B------:R-:W-:Y:S01]  /*1f60*/  IMAD.X R15, R20, 0x1, R45, P1 ;  /* 0x00000001140f7824 */ /* 0x000fe200008e062d */
[C---:B-1----:R-:W-:Y:S01]  /*1f70*/  IADD3 R4, P1, PT, R65.reuse, R40, RZ ;  /* 0x0000002841047210 */ /* 0x042fe20007f3e0ff */
[----:B------:R1:W3:Y:S01]  /*1f80*/  @!P0 LDG.E.U8 R97, desc[UR8][R76.64] ;  /* 0x000000084c618981 */ /* 0x0002e2000c1e1100 */
[----:B----4-:R-:W-:-:S03]  /*1f90*/  IADD3 R12, P3, PT, R65, R44, RZ ;  /* 0x0000002c410c7210 */ /* 0x010fc60007f7e0ff */
[----:B------:R4:W3:Y:S01]  /*1fa0*/  @!P0 LDG.E.U8 R95, desc[UR8][R14.64] ;  /* 0x000000080e5f8981 */ /* 0x0008e2000c1e1100 */
[C---:B0-----:R-:W-:Y:S01]  /*1fb0*/  IADD3 R6, P2, PT, R65.reuse, R42, RZ ;  /* 0x0000002a41067210 */ /* 0x041fe20007f5e0ff */
[C---:B------:R-:W-:Y:S02]  /*1fc0*/  IMAD.X R5, R20.reuse, 0x1, R53, P1 ;  /* 0x0000000114057824 */ /* 0x040fe400008e0635 */
[----:B------:R0:W3:Y:S01]  /*1fd0*/  @!P0 LDG.E.U8 R99, desc[UR8][R78.64] ;  /* 0x000000084e638981 */ /* 0x0000e2000c1e1100 */
[C---:B------:R-:W-:Y:S02]  /*1fe0*/  IMAD.X R13, R20.reuse, 0x1, R57, P3 ;  /* 0x00000001140d7824 */ /* 0x040fe400018e0639 */
[----:B------:R-:W-:Y:S01]  /*1ff0*/  IMAD.X R7, R20, 0x1, R55, P2 ;  /* 0x0000000114077824 */ /* 0x000fe200010e0637 */
[C---:B-1----:R-:W-:Y:S01]  /*2000*/  IADD3 R76, P2, PT, R65.reuse, R48, RZ ;  /* 0x00000030414c7210 */ /* 0x042fe20007f5e0ff */
[----:B------:R1:W3:Y:S01]  /*2010*/  @!P0 LDG.E.U8 R90, desc[UR8][R4.64] ;  /* 0x00000008045a8981 */ /* 0x0002e2000c1e1100 */
[----:B----4-:R-:W-:-:S03]  /*2020*/  IADD3 R14, P1, PT, R65, R46, RZ ;  /* 0x0000002e410e7210 */ /* 0x010fc60007f3e0ff */
[----:B------:R4:W3:Y:S01]  /*2030*/  @!P0 LDG.E.U8 R88, desc[UR8][R6.64] ;  /* 0x0000000806588981 */ /* 0x0008e2000c1e1100 */
[C---:B0-----:R-:W-:Y:S01]  /*2040*/  IADD3 R78, P3, PT, R65.reuse, R50, RZ ;  /* 0x00000032414e7210 */ /* 0x041fe20007f7e0ff */
[C---:B------:R-:W-:Y:S01]  /*2050*/  IMAD.X R15, R20.reuse, 0x1, R59, P1 ;  /* 0x00000001140f7824 */ /* 0x040fe200008e063b */
[C---:B------:R-:W-:Y:S01]  /*2060*/  IADD3 RZ, P1, PT, R65.reuse, R17, RZ ;  /* 0x0000001141ff7210 */ /* 0x040fe20007f3e0ff */
[C---:B------:R-:W-:Y:S01]  /*2070*/  IMAD.X R77, R20.reuse, 0x1, R61, P2 ;  /* 0x00000001144d7824 */ /* 0x040fe200010e063d */
[----:B------:R0:W3:Y:S01]  /*2080*/  @!P0 LDG.E.U8 R125, desc[UR8][R12.64] ;  /* 0x000000080c7d8981 */ /* 0x0000e2000c1e1100 */
[----:B------:R-:W-:Y:S01]  /*2090*/  IMAD.X R79, R20, 0x1, R63, P3 ;  /* 0x00000001144f7824 */ /* 0x000fe200018e063f */
[C---:B-1----:R-:W-:Y:S02]  /*20a0*/  IADD3 R4, P3, PT, R65.reuse, R36, RZ ;  /* 0x0000002441047210 */ /* 0x042fe40007f7e0ff */
[----:B------:R1:W3:Y:S01]  /*20b0*/  @!P0 LDG.E.U8 R123, desc[UR8][R14.64] ;  /* 0x000000080e7b8981 */ /* 0x0002e2000c1e1100 */
[----:B----4-:R-:W-:-:S02]  /*20c0*/  IADD3 R6, P2, PT, R65, R30, RZ ;  /* 0x0000001e41067210 */ /* 0x010fc40007f5e0ff */
[C---:B------:R-:W-:Y:S01]  /*20d0*/  IMAD.X R5, R20.reuse, 0x1, R49, P3 ;  /* 0x0000000114057824 */ /* 0x040fe200018e0631 */
[----:B------:R-:W4:Y:S01]  /*20e0*/  @!P0 LDG.E.U8 R119, desc[UR8][R78.64] ;  /* 0x000000084e778981 */ /* 0x000f22000c1e1100 */
[----:B0-----:R-:W-:Y:S02]  /*20f0*/  IMAD.IADD R12, R65, 0x1, R17 ;  /* 0x00000001410c7824 */ /* 0x001fe400078e0211 */
[C---:B------:R-:W-:Y:S01]  /*2100*/  IMAD.X R7, R20.reuse, 0x1, R41, P2 ;  /* 0x0000000114077824 */ /* 0x040fe200010e0629 */
[----:B------:R0:W4:Y:S01]  /*2110*/  @!P0 LDG.E.U8 R121, desc[UR8][R76.64] ;  /* 0x000000084c798981 */ /* 0x000122000c1e1100 */
[----:B------:R-:W-:-:S03]  /*2120*/  IMAD.X R13, R20, 0x1, R33, P1 ;  /* 0x00000001140d7824 */ /* 0x000fc600008e0621 */
[----:B------:R-:W4:Y:S04]  /*2130*/  @!P0 LDG.E.U8 R92, desc[UR8][R4.64] ;  /* 0x00000008045c8981 */ /* 0x000f28000c1e1100 */
[----:B------:R-:W4:Y:S04]  /*2140*/  @!P0 LDG.E.U8 R94, desc[UR8][R6.64] ;  /* 0x00000008065e8981 */ /* 0x000f28000c1e1100 */
[----:B------:R0:W4:Y:S04]  /*2150*/  @!P0 LDG.E.U8 R96, desc[UR8][R12.64] ;  /* 0x000000080c608981 */ /* 0x000128000c1e1100 */
[----:B-1----:R-:W-:Y:S04]  /*2160*/  LDS.U8 R14, [R24+UR5] ;  /* 0x00000005180e7984 */ /* 0x002fe80008000000 */
[----:B------:R-:W1:Y:S04]  /*2170*/  LDS.U8 R15, [R24+UR5+0x10] ;  /* 0x00001005180f7984 */ /* 0x000e680008000000 */
[----:B------:R-:W-:Y:S04]  /*2180*/  LDS.U8 R84, [R24+UR5+0x20] ;  /* 0x0000200518547984 */ /* 0x000fe80008000000 */
[----:B------:R-:W-:Y:S04]  /*2190*/  LDS.U8 R115, [R24+UR5+0x30] ;  /* 0x0000300518737984 */ /* 0x000fe80008000000 */
[----:B0-----:R-:W-:Y:S04]  /*21a0*/  LDS.U8 R76, [R24+UR5+0x100] ;  /* 0x00010005184c7984 */ /* 0x001fe80008000000 */
[----:B------:R-:W0:Y:S04]  /*21b0*/  LDS.U8 R77, [R24+UR5+0x110] ;  /* 0x00011005184d7984 */ /* 0x000e280008000000 */
[----:B------:R-:W-:Y:S04]  /*21c0*/  LDS.U8 R82, [R24+UR5+0x120] ;  /* 0x0001200518527984 */ /* 0x000fe80008000000 */
        /* <DEDUP_REMOVED lines=9> */
[----:B------:R-:W-:Y:S04]  /*2260*/  LDS.U8 R12, [R18+UR5] ;  /* 0x00000005120c7984 */ /* 0x000fe80008000000 */
[----:B------:R-:W0:Y:S04]  /*2270*/  LDS.U8 R13, [R18+UR5+0x10] ;  /* 0x00001005120d7984 */ /* 0x000e280008000000 */
[----:B------:R-:W-:Y:S04]  /*2280*/  LDS.U8 R111, [R18+UR5+0x20] ;  /* 0x00002005126f7984 */ /* 0x000fe80008000000 */
[----:B------:R-:W-:Y:S04]  /*2290*/  LDS.U8 R80, [R18+UR5+0x30] ;  /* 0x0000300512507984 */ /* 0x000fe80008000000 */
[----:B------:R-:W-:Y:S04]  /*22a0*/  LDS.U8 R86, [R18+UR5+0x100] ;  /* 0x0001000512567984 */ /* 0x000fe80008000000 */
        /* <DEDUP_REMOVED lines=10> */
[----:B------:R-:W-:Y:S01]  /*2350*/  LDS.U8 R85, [R18+UR5+0x330] ;  /* 0x0003300512557984 */ /* 0x000fe20008000000 */
[----:B------:R-:W-:Y:S01]  /*2360*/  BAR.SYNC.DEFER_BLOCKING 0x0 ;  /* 0x0000000000007b1d */ /* 0x000fe20000010000 */
[----:B-1----:R-:W-:-:S02]  /*2370*/  IMAD R14, R15, 0x100, R14 ;  /* 0x000001000f0e7824 */ /* 0x002fc400078e020e */
[----:B0-----:R-:W-:Y:S02]  /*2380*/  IMAD R76, R77, 0x100, R76 ;  /* 0x000001004d4c7824 */ /* 0x001fe400078e024c */
[----:B------:R-:W-:Y:S02]  /*2390*/  IMAD R13, R13, 0x100, R12 ;  /* 0x000001000d0d7824 */ /* 0x000fe400078e020c */
[----:B------:R-:W-:Y:S01]  /*23a0*/  IMAD R15, R117, 0x100, R86 ;  /* 0x00000100750f7824 */ /* 0x000fe200078e0256 */
[----:B------:R-:W-:Y:S02]  /*23b0*/  F2FP.F16.E4M3.UNPACK_B R12, R14 ;  /* 0x0000000eff0c723e */ /* 0x000fe400020006ff */
[----:B------:R-:W-:Y:S02]  /*23c0*/  F2FP.F16.E4M3.UNPACK_B R14, R76 ;  /* 0x0000004cff0e723e */ /* 0x000fe400020006ff */
[----:B------:R-:W-:Y:S02]  /*23d0*/  F2FP.F16.E4M3.UNPACK_B R13, R13 ;  /* 0x0000000dff0d723e */ /* 0x000fe400020006ff */
[----:B------:R-:W-:Y:S01]  /*23e0*/  F2FP.F16.E4M3.UNPACK_B R15, R15 ;  /* 0x0000000fff0f723e */ /* 0x000fe200020006ff */
[----:B--2---:R-:W-:Y:S04]  /*23f0*/  STS.U8 [R58+UR5+0xe00], R89 ;  /* 0x000e00593a007988 */ /* 0x004fe80008000005 */
[----:B-----5:R-:W-:Y:S04]  /*2400*/  STS.U8 [R58+UR5+0xc00], R93 ;  /* 0x000c005d3a007988 */ /* 0x020fe80008000005 */
[----:B---3--:R-:W-:Y:S04]  /*2410*/  STS.U8 [R58+UR5+0xa00], R91 ;  /* 0x000a005b3a007988 */ /* 0x008fe80008000005 */
[----:B------:R-:W-:Y:S04]  /*2420*/  STS.U8 [R58+UR5+0x800], R97 ;  /* 0x000800613a007988 */ /* 0x000fe80008000005 */
[----:B------:R-:W-:Y:S04]  /*2430*/  STS.U8 [R58+UR5+0x600], R99 ;  /* 0x000600633a007988 */ /* 0x000fe80008000005 */
[----:B------:R-:W-:Y:S04]  /*2440*/  STS.U8 [R58+UR5+0x400], R88 ;  /* 0x000400583a007988 */ /* 0x000fe80008000005 */
[----:B------:R-:W-:Y:S04]  /*2450*/  STS.U8 [R58+UR5+0x200], R123 ;  /* 0x0002007b3a007988 */ /* 0x000fe80008000005 */
[----:B----4-:R-:W-:Y:S04]  /*2460*/  STS.U8 [R58+UR5], R119 ;  /* 0x000000773a007988 */ /* 0x010fe80008000005 */
[----:B------:R-:W-:Y:S04]  /*2470*/  STS.U8 [R56+UR5+0x300], R125 ;  /* 0x0003007d38007988 */ /* 0x000fe80008000005 */
[----:B------:R-:W-:Y:S04]  /*2480*/  STS.U8 [R56+UR5+0x100], R121 ;  /* 0x0001007938007988 */ /* 0x000fe80008000005 */
[----:B------:R-:W-:Y:S04]  /*2490*/  STS.U8 [R56+UR5+0x500], R90 ;  /* 0x0005005a38007988 */ /* 0x000fe80008000005 */
[----:B------:R-:W-:Y:S04]  /*24a0*/  STS.U8 [R56+UR5+0x700], R92 ;  /* 0x0007005c38007988 */ /* 0x000fe80008000005 */
[----:B------:R-:W-:Y:S04]  /*24b0*/  STS.U8 [R56+UR5+0x900], R95 ;  /* 0x0009005f38007988 */ /* 0x000fe80008000005 */
[----:B------:R-:W-:Y:S04]  /*24c0*/  STS.U8 [R56+UR5+0xb00], R94 ;  /* 0x000b005e38007988 */ /* 0x000fe80008000005 */
[----:B------:R-:W-:Y:S04]  /*24d0*/  STS.U8 [R56+UR5+0xd00], R87 ;  /* 0x000d005738007988 */ /* 0x000fe80008000005 */
[----:B------:R-:W-:Y:S01]  /*24e0*/  STS.U8 [R56+UR5+0xf00], R96 ;  /* 0x000f006038007988 */ /* 0x000fe20008000005 */
[----:B------:R-:W-:Y:S06]  /*24f0*/  BAR.SYNC.DEFER_BLOCKING 0x0 ;  /* 0x0000000000007b1d */ /* 0x000fec0000010000 */
[----:B------:R-:W0:Y:S02]  /*2500*/  LDSM.16.M88.4 R4, [R26] ;  /* 0x000000001a04783b */ /* 0x000e240000000200 */
[----:B0-----:R-:W-:-:S02]  /*2510*/  F2FP.F16.E4M3.UNPACK_B R76, R4 ;  /* 0x00000004ff4c723e */ /* 0x001fc400020006ff */
[----:B------:R-:W-:-:S07]  /*2520*/  F2FP.F16.E4M3.UNPACK_B R77, R5 ;  /* 0x00000005ff4d723e */ /* 0x000fce00020006ff */
[----:B------:R-:W-:Y:S01]  /*2530*/  HMMA.16816.F32 R12, R12, R76, R8 ;  /* 0x0000004c0c0c723c */ /* 0x000fe20000001808 */
[----:B------:R-:W-:Y:S02]  /*2540*/  IMAD R8, R115, 0x100, R84 ;  /* 0x0000010073087824 */ /* 0x000fe400078e0254 */
[----:B------:R-:W-:Y:S02]  /*2550*/  IMAD R10, R113, 0x100, R82 ;  /* 0x00000100710a7824 */ /* 0x000fe400078e0252 */
[----:B------:R-:W-:Y:S02]  /*2560*/  IMAD R9, R80, 0x100, R111 ;  /* 0x0000010050097824 */ /* 0x000fe400078e026f */
[----:B------:R-:W-:Y:S01]  /*2570*/  IMAD R11, R109, 0x100, R78 ;  /* 0x000001006d0b7824 */ /* 0x000fe200078e024e */
[----:B------:R-:W-:Y:S02]  /*2580*/  F2FP.F16.E4M3.UNPACK_B R8, R8 ;  /* 0x00000008ff08723e */ /* 0x000fe400020006ff */
[----:B------:R-:W-:-:S02]  /*2590*/  F2FP.F16.E4M3.UNPACK_B R10, R10 ;  /* 0x0000000aff0a723e */ /* 0x000fc400020006ff */
[----:B------:R-:W-:Y:S02]  /*25a0*/  F2FP.F16.E4M3.UNPACK_B R9, R9 ;  /* 0x00000009ff09723e */ /* 0x000fe400020006ff */
[----:B------:R-:W-:Y:S02]  /*25b0*/  F2FP.F16.E4M3.UNPACK_B R11, R11 ;  /* 0x0000000bff0b723e */ /* 0x000fe400020006ff */
[----:B------:R-:W-:Y:S02]  /*25c0*/  F2FP.F16.E4M3.UNPACK_B R4, R4.H1 ;  /* 0x00000004ff04723e */ /* 0x000fe400030006ff */
[----:B------:R-:W-:-:S07]  /*25d0*/  F2FP.F16.E4M3.UNPACK_B R5, R5.H1 ;  /* 0x00000005ff05723e */ /* 0x000fce00030006ff */
        /* <DEDUP_REMOVED lines=9> */
[----:B------:R-:W-:Y:S02]  /*2670*/  F2FP.F16.E4M3.UNPACK_B R4, R6 ;  /* 0x00000006ff04723e */ /* 0x000fe400020006ff */
[----:B------:R-:W-:-:S07]  /*2680*/  F2FP.F16.E4M3.UNPACK_B R5, R7 ;  /* 0x00000007ff05723e */ /* 0x000fce00020006ff */
[----:B------:R-:W-:Y:S01]  /*2690*/  HMMA.16816.F32 R8, R12, R4, R8 ;  /* 0x000000040c08723c */ /* 0x000fe20000001808 */
[----:B------:R-:W-:Y:S02]  /*26a0*/  IMAD R4, R79, 0x100, R60 ;  /* 0x000001004f047824 */ /* 0x000fe400078e023c */
[----:B------:R-:W-:Y:S02]  /*26b0*/  IMAD R62, R81, 0x100, R62 ;  /* 0x00000100513e7824 */ /* 0x000fe400078e023e */
[----:B------:R-:W-:Y:S02]  /*26c0*/  IMAD R5, R83, 0x100, R64 ;  /* 0x0000010053057824 */ /* 0x000fe400078e0240 */
[----:B------:R-:W-:Y:S01]  /*26d0*/  IMAD R66, R85, 0x100, R66 ;  /* 0x0000010055427824 */ /* 0x000fe200078e0242 */
[----:B------:R-:W-:Y:S02]  /*26e0*/  F2FP.F16.E4M3.UNPACK_B R12, R6.H1 ;  /* 0x00000006ff0c723e */ /* 0x000fe400030006ff */
[----:B------:R-:W-:-:S02]  /*26f0*/  F2FP.F16.E4M3.UNPACK_B R13, R7.H1 ;  /* 0x00000007ff0d723e */ /* 0x000fc400030006ff */
[----:B------:R-:W-:Y:S02]  /*2700*/  F2FP.F16.E4M3.UNPACK_B R4, R4 ;  /* 0x00000004ff04723e */ /* 0x000fe400020006ff */
[----:B------:R-:W-:Y:S02]  /*2710*/  F2FP.F16.E4M3.UNPACK_B R6, R62 ;  /* 0x0000003eff06723e */ /* 0x000fe400020006ff */
[----:B------:R-:W-:Y:S02]  /*2720*/  F2FP.F16.E4M3.UNPACK_B R5, R5 ;  /* 0x00000005ff05723e */ /* 0x000fe400020006ff */
[----:B------:R-:W-:Y:S01]  /*2730*/  F2FP.F16.E4M3.UNPACK_B R7, R66 ;  /* 0x00000042ff07723e */ /* 0x000fe200020006ff */
[----:B------:R-:W-:Y:S02]  /*2740*/  USHF.R.S32.HI UR10, URZ, 0x1f, UR4 ;  /* 0x0000001fff0a7899 */ /* 0x000fe40008011404 */
[----:B------:R-:W-:Y:S01]  /*2750*/  IADD3 R17, P2, PT, R17, UR4, RZ ;  /* 0x0000000411117c10 */ /* 0x000fe2000ff5e0ff */
[----:B------:R-:W-:-:S03]  /*2760*/  UIADD3 UR6, UPT, UPT, UR6, -0x1, URZ ;  /* 0xffffffff06067890 */ /* 0x000fc6000fffe0ff */
[----:B------:R-:W-:Y:S01]  /*2770*/  HMMA.16816.F32 R8, R4, R12, R8 ;  /* 0x0000000c0408723c */ /* 0x000fe20000001808 */
[----:B------:R-:W-:Y:S02]  /*2780*/  IADD3 R27, P3, PT, R27, UR4, RZ ;  /* 0x000000041b1b7c10 */ /* 0x000fe4000ff7e0ff */
[----:B------:R-:W-:Y:S01]  /*2790*/  IADD3 R28, P4, PT, R28, UR4, RZ ;  /* 0x000000041c1c7c10 */ /* 0x000fe2000ff9e0ff */
[----:B------:R-:W-:Y:S01]  /*27a0*/  UISETP.NE.U32.AND UP0, UPT, UR6, URZ, UPT ;  /* 0x000000ff0600728c */ /* 0x000fe2000bf05070 */
[----:B------:R-:W-:Y:S02]  /*27b0*/  IADD3.X R33, PT, PT, R33, UR10, RZ, P2, !PT ;  /* 0x0000000a21217c10 */ /* 0x000fe400097fe4ff */
[----:B------:R-:W-:Y:S02]  /*27c0*/  IADD3.X R35, PT, PT, R35, UR10, RZ, P3, !PT ;  /* 0x0000000a23237c10 */ /* 0x000fe40009ffe4ff */
[----:B------:R-:W-:Y:S02]  /*27d0*/  IADD3.X R37, PT, PT, R37, UR10, RZ, P4, !PT ;  /* 0x0000000a25257c10 */ /* 0x000fe4000a7fe4ff */
[----:B------:R-:W-:-:S02]  /*27e0*/  IADD3 R29, P5, PT, R29, UR4, RZ ;  /* 0x000000041d1d7c10 */ /* 0x000fc4000ffbe0ff */
[----:B------:R-:W-:Y:S02]  /*27f0*/  IADD3 R30, P6, PT, R30, UR4, RZ ;  /* 0x000000041e1e7c10 */ /* 0x000fe4000ffde0ff */
[----:B------:R-:W-:Y:S02]  /*2800*/  IADD3 R31, P0, PT, R31, UR4, RZ ;  /* 0x000000041f1f7c10 */ /* 0x000fe4000ff1e0ff */
[----:B------:R-:W-:Y:S02]  /*2810*/  IADD3 R32, P1, PT, R32, UR4, RZ ;  /* 0x0000000420207c10 */ /* 0x000fe4000ff3e0ff */
[----:B------:R-:W-:Y:S02]  /*2820*/  IADD3 R34, P2, PT, R34, UR4, RZ ;  /* 0x0000000422227c10 */ /* 0x000fe4000ff5e0ff */
[----:B------:R-:W-:Y:S02]  /*2830*/  IADD3 R36, P3, PT, R36, UR4, RZ ;  /* 0x0000000424247c10 */ /* 0x000fe4000ff7e0ff */
[----:B------:R-:W-:-:S02]  /*2840*/  IADD3 R38, P4, PT, R38, UR4, RZ ;  /* 0x0000000426267c10 */ /* 0x000fc4000ff9e0ff */
[----:B------:R-:W-:Y:S02]  /*2850*/  IADD3.X R39, PT, PT, R39, UR10, RZ, P5, !PT ;  /* 0x0000000a27277c10 */ /* 0x000fe4000affe4ff */
[----:B------:R-:W-:Y:S02]  /*2860*/  IADD3.X R41, PT, PT, R41, UR10, RZ, P6, !PT ;  /* 0x0000000a29297c10 */ /* 0x000fe4000b7fe4ff */
[----:B------:R-:W-:Y:S02]  /*2870*/  IADD3.X R43, PT, PT, R43, UR10, RZ, P0, !PT ;  /* 0x0000000a2b2b7c10 */ /* 0x000fe400087fe4ff */
[----:B------:R-:W-:Y:S02]  /*2880*/  IADD3.X R45, PT, PT, R45, UR10, RZ, P1, !PT ;  /* 0x0000000a2d2d7c10 */ /* 0x000fe40008ffe4ff */
[----:B------:R-:W-:Y:S02]  /*2890*/  IADD3.X R47, PT, PT, R47, UR10, RZ, P2, !PT ;  /* 0x0000000a2f2f7c10 */ /* 0x000fe400097fe4ff */
[----:B------:R-:W-:-:S02]  /*28a0*/  IADD3.X R49, PT, PT, R49, UR10, RZ, P3, !PT ;  /* 0x0000000a31317c10 */ /* 0x000fc40009ffe4ff */
[----:B------:R-:W-:Y:S02]  /*28b0*/  IADD3.X R51, PT, PT, R51, UR10, RZ, P4, !PT ;  /* 0x0000000a33337c10 */ /* 0x000fe4000a7fe4ff */
[----:B------:R-:W-:Y:S02]  /*28c0*/  IADD3 R40, P5, PT, R40, UR4, RZ ;  /* 0x0000000428287c10 */ /* 0x000fe4000ffbe0ff */
[----:B------:R-:W-:Y:S02]  /*28d0*/  IADD3 R42, P6, PT, R42, UR4, RZ ;  /* 0x000000042a2a7c10 */ /* 0x000fe4000ffde0ff */
[----:B------:R-:W-:Y:S02]  /*28e0*/  IADD3 R44, P0, PT, R44, UR4, RZ ;  /* 0x000000042c2c7c10 */ /* 0x000fe4000ff1e0ff */
[----:B------:R-:W-:Y:S02]  /*28f0*/  IADD3 R46, P1, PT, R46, UR4, RZ ;  /* 0x000000042e2e7c10 */ /* 0x000fe4000ff3e0ff */
[----:B------:R-:W-:-:S02]  /*2900*/  IADD3 R48, P2, PT, R48, UR4, RZ ;  /* 0x0000000430307c10 */ /* 0x000fc4000ff5e0ff */
[----:B------:R-:W-:Y:S02]  /*2910*/  IADD3 R50, P3, PT, R50, UR4, RZ ;  /* 0x0000000432327c10 */ /* 0x000fe4000ff7e0ff */
[----:B------:R-:W-:Y:S02]  /*2920*/  IADD3 R52, P4, PT, R71, R52, RZ ;  /* 0x0000003447347210 */ /* 0x000fe40007f9e0ff */
[----:B------:R-:W-:Y:S02]  /*2930*/  IADD3.X R53, PT, PT, R53, UR10, RZ, P5, !PT ;  /* 0x0000000a35357c10 */ /* 0x000fe4000affe4ff */
[----:B------:R-:W-:Y:S02]  /*2940*/  IADD3.X R55, PT, PT, R55, UR10, RZ, P6, !PT ;  /* 0x0000000a37377c10 */ /* 0x000fe4000b7fe4ff */
[----:B------:R-:W-:Y:S02]  /*2950*/  IADD3.X R57, PT, PT, R57, UR10, RZ, P0, !PT ;  /* 0x0000000a39397c10 */ /* 0x000fe400087fe4ff */
[----:B------:R-:W-:-:S02]  /*2960*/  IADD3.X R59, PT, PT, R59, UR10, RZ, P1, !PT ;  /* 0x0000000a3b3b7c10 */ /* 0x000fc40008ffe4ff */
[----:B------:R-:W-:Y:S02]  /*2970*/  IADD3.X R61, PT, PT, R61, UR10, RZ, P2, !PT ;  /* 0x0000000a3d3d7c10 */ /* 0x000fe400097fe4ff */
[----:B------:R-:W-:Y:S02]  /*2980*/  IADD3.X R63, PT, PT, R63, UR10, RZ, P3, !PT ;  /* 0x0000000a3f3f7c10 */ /* 0x000fe40009ffe4ff */
[----:B------:R-:W-:Y:S01]  /*2990*/  LEA.HI.X.SX32 R54, R71, R54, 0x1, P4 ;  /* 0x0000003647367211 */ /* 0x000fe200020f0eff */
[----:B------:R-:W-:Y:S01]  /*29a0*/  UIADD3 UR7, UPT, UPT, UR7, -0x40, URZ ;  /* 0xffffffc007077890 */ /* 0x000fe2000fffe0ff */
[----:B------:R-:W-:Y:S11]  /*29b0*/  BRA.U UP0, `(.L_x_1) ;  /* 0xfffffff1006c7547 */ /* 0x000ff6000b83ffff */
.L_x_0:
[----:B------:R-:W-:Y:S01]  /*29c0*/  BAR.SYNC.DEFER_BLOCKING 0x0 ;  /* 0x0000000000007b1d */ /* 0x000fe20000010000 */
[----:B------:R-:W-:Y:S01]  /*29d0*/  F2FP.SATFINITE.E4M3.F32.PACK_AB_MERGE_C R8, R9, R8, RZ ;  /* 0x000000080908723e */ /* 0x000fe200048070ff */
[----:B------:R-:W-:Y:S01]  /*29e0*/  IMAD.IADD R21, R25, 0x1, R21 ;  /* 0x0000000119157824 */ /* 0x000fe200078e0215 */
[----:B------:R-:W-:Y:S02]  /*29f0*/  F2FP.SATFINITE.E4M3.F32.PACK_AB_MERGE_C R10, R11, R10, RZ ;  /* 0x0000000a0b0a723e */ /* 0x000fe400048070ff */
[----:B------:R-:W-:Y:S01]  /*2a00*/  LOP3.LUT R6, R3, 0xe0, R0, 0x78, !PT ;  /* 0x000000e003067812 */ /* 0x000fe200078e7800 */
[----:B------:R-:W0:Y:S01]  /*2a10*/  LDCU.128 UR12, c[0x0][0x390] ;  /* 0x00007200ff0c77ac */ /* 0x000e220008000c00 */
[----:B------:R-:W-:Y:S02]  /*2a20*/  LOP3.LUT R23, R2, R23, RZ, 0xfc, !PT ;  /* 0x0000001702177212 */ /* 0x000fe400078efcff */
[----:B------:R-:W-:Y:S01]  /*2a30*/  LOP3.LUT R0, R8, 0xffff, RZ, 0xc0, !PT ;  /* 0x0000ffff08007812 */ /* 0x000fe200078ec0ff */
[----:B------:R-:W1:Y:S01]  /*2a40*/  LDCU UR4, c[0x0][0x3b4] ;  /* 0x00007680ff0477ac */ /* 0x000e620008000800 */
[----:B------:R-:W-:-:S02]  /*2a50*/  LOP3.LUT R3, R10, 0xffff, RZ, 0xc0, !PT ;  /* 0x0000ffff0a037812 */ /* 0x000fc400078ec0ff */
[C---:B------:R-:W-:Y:S02]  /*2a60*/  LOP3.LUT R5, R23.reuse, 0x40, RZ, 0x3c, !PT ;  /* 0x0000004017057812 */ /* 0x040fe400078e3cff */
[----:B------:R-:W-:Y:S02]  /*2a70*/  SHF.R.U32.HI R0, RZ, 0x8, R0 ;  /* 0x00000008ff007819 */ /* 0x000fe40000011600 */
[C---:B------:R-:W-:Y:S02]  /*2a80*/  LOP3.LUT R7, R23.reuse, 0x20, RZ, 0x3c, !PT ;  /* 0x0000002017077812 */ /* 0x040fe400078e3cff */
[----:B------:R-:W-:Y:S02]  /*2a90*/  LOP3.LUT R4, R23, 0x60, RZ, 0x3c, !PT ;  /* 0x0000006017047812 */ /* 0x000fe400078e3cff */
[----:B------:R-:W-:Y:S02]  /*2aa0*/  SHF.R.U32.HI R3, RZ, 0x8, R3 ;  /* 0x00000008ff037819 */ /* 0x000fe40000011603 */
[----:B------:R-:W-:Y:S01]  /*2ab0*/  LOP3.LUT R2, R25, R22, RZ, 0xfc, !PT ;  /* 0x0000001619027212 */ /* 0x000fe200078efcff */
[----:B------:R2:W-:Y:S01]  /*2ac0*/  STS.U8 [R23+UR5], R8 ;  /* 0x0000000817007988 */ /* 0x0005e20008000005 */
[----:B0-----:R-:W-:-:S03]  /*2ad0*/  ISETP.GE.AND P0, PT, R16, UR14, PT ;  /* 0x0000000e10007c0c */ /* 0x001fc6000bf06270 */
[----:B------:R0:W-:Y:S01]  /*2ae0*/  STS.U8 [R5+UR5+0x200], R0 ;  /* 0x0002000005007988 */ /* 0x0001e20008000005 */
[----:B-1----:R-:W-:Y:S01]  /*2af0*/  IMAD R16, R16, UR4, RZ ;  /* 0x0000000410107c24 */ /* 0x002fe2000f8e02ff */
[----:B------:R-:W-:Y:S02]  /*2b00*/  ISETP.LT.AND P3, PT, R2, UR15, !P0 ;  /* 0x0000000f02007c0c */ /* 0x000fe4000c761270 */
[----:B------:R-:W-:Y:S02]  /*2b10*/  STS.U8 [R7+UR5+0x100], R10 ;  /* 0x0001000a07007988 */ /* 0x000fe40008000005 */
[----:B--2---:R-:W-:Y:S02]  /*2b20*/  IADD3 R8, P4, PT, R16, UR12, RZ ;  /* 0x0000000c10087c10 */ /* 0x004fe4000ff9e0ff */
[----:B------:R1:W-:Y:S01]  /*2b30*/  STS.U8 [R4+UR5+0x300], R3 ;  /* 0x0003000304007988 */ /* 0x0003e20008000005 */
[C-C-:B0-----:R-:W-:Y:S01]  /*2b40*/  LOP3.LUT R0, R25.reuse, 0x20, R22.reuse, 0xfe, !PT ;  /* 0x0000002019007812 */ /* 0x141fe200078efe16 */
[----:B------:R-:W-:Y:S01]  /*2b50*/  BAR.SYNC.DEFER_BLOCKING 0x0 ;  /* 0x0000000000007b1d */ /* 0x000fe20000010000 */
[----:B------:R-:W-:-:S02]  /*2b60*/  LOP3.LUT R22, R25, 0x10, R22, 0xfe, !PT ;  /* 0x0000001019167812 */ /* 0x000fc400078efe16 */
[----:B------:R-:W-:Y:S02]  /*2b70*/  ISETP.LT.AND P1, PT, R0, UR15, !P0 ;  /* 0x0000000f00007c0c */ /* 0x000fe4000c721270 */
[----:B------:R-:W-:Y:S02]  /*2b80*/  ISETP.LT.AND P2, PT, R22, UR15, !P0 ;  /* 0x0000000f16007c0c */ /* 0x000fe4000c741270 */
[----:B------:R-:W-:Y:S02]  /*2b90*/  LEA.HI.X.SX32 R16, R16, UR13, 0x1, P4 ;  /* 0x0000000d10107c11 */ /* 0x000fe4000a0f0eff */
[----:B------:R-:W-:Y:S01]  /*2ba0*/  ISETP.LT.AND P0, PT, R21, UR15, !P0 ;  /* 0x0000000f15007c0c */ /* 0x000fe2000c701270 */
[----:B------:R0:W2:Y:S01]  /*2bb0*/  LDS R11, [R6+UR5] ;  /* 0x00000005060b7984 */ /* 0x0000a20008000800 */
[----:B------:R-:W1:Y:S02]  /*2bc0*/  LDCU UR5, c[0x0][0x3b8] ;  /* 0x00007700ff0577ac */ /* 0x000e640008000800 */
[----:B-1----:R-:W-:-:S02]  /*2bd0*/  IMAD R3, R2, UR5, RZ ;  /* 0x0000000502037c24 */ /* 0x002fc4000f8e02ff */
[----:B------:R-:W-:Y:S02]  /*2be0*/  IMAD R22, R22, UR5, RZ ;  /* 0x0000000516167c24 */ /* 0x000fe4000f8e02ff */
[----:B------:R-:W-:Y:S01]  /*2bf0*/  IMAD R0, R0, UR5, RZ ;  /* 0x0000000500007c24 */ /* 0x000fe2000f8e02ff */
[-C--:B------:R-:W-:Y:S01]  /*2c00*/  IADD3 R2, P4, PT, R3, R8.reuse, RZ ;  /* 0x0000000803027210 */ /* 0x080fe20007f9e0ff */
[----:B------:R-:W-:Y:S01]  /*2c10*/  IMAD R9, R21, UR5, RZ ;  /* 0x0000000515097c24 */ /* 0x000fe2000f8e02ff */
[-C--:B------:R-:W-:Y:S02]  /*2c20*/  IADD3 R4, P6, PT, R22, R8.reuse, RZ ;  /* 0x0000000816047210 */ /* 0x080fe40007fde0ff */
[----:B0-----:R-:W-:Y:S02]  /*2c30*/  IADD3 R6, P5, PT, R0, R8, RZ ;  /* 0x0000000800067210 */ /* 0x001fe40007fbe0ff */
[-C--:B------:R-:W-:Y:S02]  /*2c40*/  LEA.HI.X.SX32 R3, R3, R16.reuse, 0x1, P4 ;  /* 0x0000001003037211 */ /* 0x080fe400020f0eff */
[----:B------:R-:W-:-:S02]  /*2c50*/  LEA.HI.X.SX32 R5, R22, R16, 0x1, P6 ;  /* 0x0000001016057211 */ /* 0x000fc400030f0eff */
[----:B------:R-:W-:Y:S02]  /*2c60*/  LEA.HI.X.SX32 R7, R0, R16, 0x1, P5 ;  /* 0x0000001000077211 */ /* 0x000fe400028f0eff */
[----:B------:R-:W-:Y:S02]  /*2c70*/  IADD3 R8, P4, PT, R9, R8, RZ ;  /* 0x0000000809087210 */ /* 0x000fe40007f9e0ff */
[C---:B--2---:R-:W-:Y:S02]  /*2c80*/  PRMT R13, R11.reuse, 0x7770, RZ ;  /* 0x000077700b0d7816 */ /* 0x044fe400000000ff */
[C---:B------:R-:W-:Y:S02]  /*2c90*/  PRMT R15, R11.reuse, 0x7771, RZ ;  /* 0x000077710b0f7816 */ /* 0x040fe400000000ff */
[----:B------:R-:W-:Y:S01]  /*2ca0*/  PRMT R17, R11, 0x7772, RZ ;  /* 0x000077720b117816 */ /* 0x000fe200000000ff */
[----:B------:R0:W-:Y:S01]  /*2cb0*/  @P3 STG.E.U8 desc[UR8][R2.64], R13 ;  /* 0x0000000d02003986 */ /* 0x0001e2000c101108 */
[----:B------:R-:W-:-:S02]  /*2cc0*/  LEA.HI.X.SX32 R9, R9, R16, 0x1, P4 ;  /* 0x0000001009097211 */ /* 0x000fc400020f0eff */
[----:B------:R-:W-:Y:S01]  /*2cd0*/  PRMT R11, R11, 0x7773, RZ ;  /* 0x000077730b0b7816 */ /* 0x000fe200000000ff */
[----:B------:R0:W-:Y:S04]  /*2ce0*/  @P2 STG.E.U8 desc[UR8][R4.64], R15 ;  /* 0x0000000f04002986 */ /* 0x0001e8000c101108 */
[----:B------:R0:W-:Y:S01]  /*2cf0*/  @P1 STG.E.U8 desc[UR8][R6.64], R17 ;  /* 0x0000001106001986 */ /* 0x0001e2000c101108 */
[----:B------:R-:W-:Y:S05]  /*2d00*/  @!P0 EXIT ;  /* 0x000000000000894d */ /* 0x000fea0003800000 */
[----:B------:R-:W-:Y:S01]  /*2d10*/  STG.E.U8 desc[UR8][R8.64], R11 ;  /* 0x0000000b08007986 */ /* 0x000fe2000c101108 */
[----:B------:R-:W-:Y:S05]  /*2d20*/  EXIT ;  /* 0x000000000000794d */ /* 0x000fea0003800000 */
.L_x_2:
[----:B------:R-:W-:-:S00]  /*2d30*/  BRA `(.L_x_2) ;  /* 0xfffffffc00fc7947 */ /* 0x000fc0000383ffff */
[----:B------:R-:W-:-:S00]  /*2d40*/  NOP ;  /* 0x0000000000007918 */ /* 0x000fc00000000000 */
        /* <DEDUP_REMOVED lines=11> */
.L_x_3:


//--------------------- .nv.shared.matmul_kernel  --------------------------
	.section	.nv.shared.matmul_kernel,"aw",@nobits
	.sectionflags	@""
	.align	16
	.zero		1024


//--------------------- .nv.shared.reserved.0     --------------------------
	.section	.nv.shared.reserved.0,"aw",@nobits
	.weak		__nv_reservedSMEM_offset_0_alias
	.size		__nv_reservedSMEM_offset_0_alias, 0, 64
	.other		__nv_reservedSMEM_offset_0_alias,@"STO_CUDA_RESERVED_SHARED STV_DEFAULT"
__nv_reservedSMEM_offset_0_alias:
	.zero		0
	.zero		64


//--------------------- .nv.constant0.matmul_kernel --------------------------
	.section	.nv.constant0.matmul_kernel,"a",@progbits
	.sectionflags	@""
	.align	4
.nv.constant0.matmul_kernel:
	.zero		976


//--------------------- SYMBOLS --------------------------

	.type		.nv.reservedSmem.offset0,@object
	.size		.nv.reservedSmem.offset0,0x4
	.type		.nv.reservedSmem.cap,@object
	.size		.nv.reservedSmem.cap,0x4
